//
// Generated by NVIDIA NVVM Compiler
//
// Compiler Build ID: CL-36424714
// Cuda compilation tools, release 13.0, V13.0.88
// Based on NVVM 20.0.0
//

.version 9.0
.target sm_100
.address_size 64

	// .globl	_Z5trainPP4SeatPbiiiPiPS3_ii
.extern .func  (.param .b32 func_retval0) vprintf
(
	.param .b64 vprintf_param_0,
	.param .b64 vprintf_param_1
)
;
.extern .func free
(
	.param .b64 free_param_0
)
;
.extern .func  (.param .b64 func_retval0) malloc
(
	.param .b64 malloc_param_0
)
;
.global .align 1 .b8 $str[4] = {37, 105, 44};

.visible .entry _Z5trainPP4SeatPbiiiPiPS3_ii(
	.param .u64 .ptr .align 1 _Z5trainPP4SeatPbiiiPiPS3_ii_param_0,
	.param .u64 .ptr .align 1 _Z5trainPP4SeatPbiiiPiPS3_ii_param_1,
	.param .u32 _Z5trainPP4SeatPbiiiPiPS3_ii_param_2,
	.param .u32 _Z5trainPP4SeatPbiiiPiPS3_ii_param_3,
	.param .u32 _Z5trainPP4SeatPbiiiPiPS3_ii_param_4,
	.param .u64 .ptr .align 1 _Z5trainPP4SeatPbiiiPiPS3_ii_param_5,
	.param .u64 .ptr .align 1 _Z5trainPP4SeatPbiiiPiPS3_ii_param_6,
	.param .u32 _Z5trainPP4SeatPbiiiPiPS3_ii_param_7,
	.param .u32 _Z5trainPP4SeatPbiiiPiPS3_ii_param_8
)
{
	.local .align 8 .b8 	__local_depot0[48];
	.reg .b64 	%SP;
	.reg .b64 	%SPL;
	.reg .pred 	%p<403>;
	.reg .b16 	%rs<181>;
	.reg .b32 	%r<1204>;
	.reg .b32 	%f<173>;
	.reg .b64 	%rd<282>;
	.reg .b64 	%fd<13>;

	mov.u64 	%SPL, __local_depot0;
	cvta.local.u64 	%SP, %SPL;
	ld.param.u64 	%rd59, [_Z5trainPP4SeatPbiiiPiPS3_ii_param_0];
	ld.param.u64 	%rd60, [_Z5trainPP4SeatPbiiiPiPS3_ii_param_1];
	ld.param.u32 	%r373, [_Z5trainPP4SeatPbiiiPiPS3_ii_param_2];
	ld.param.u32 	%r1163, [_Z5trainPP4SeatPbiiiPiPS3_ii_param_3];
	ld.param.u32 	%r374, [_Z5trainPP4SeatPbiiiPiPS3_ii_param_4];
	ld.param.u64 	%rd61, [_Z5trainPP4SeatPbiiiPiPS3_ii_param_6];
	ld.param.u32 	%r375, [_Z5trainPP4SeatPbiiiPiPS3_ii_param_7];
	ld.param.u32 	%r376, [_Z5trainPP4SeatPbiiiPiPS3_ii_param_8];
	cvta.to.global.u64 	%rd62, %rd61;
	cvta.to.global.u64 	%rd63, %rd59;
	add.u64 	%rd64, %SP, 24;
	add.u64 	%rd1, %SPL, 24;
	add.u64 	%rd2, %SPL, 24;
	{ // callseq 0, 0
	.param .b64 param0;
	st.param.b64 	[param0], 56;
	.param .b64 retval0;
	call.uni (retval0), 
	malloc, 
	(
	param0
	);
	ld.param.b64 	%rd66, [retval0];
	} // callseq 0
	shl.b32 	%r377, %r375, 10;
	mov.u32 	%r378, %tid.x;
	or.b32  	%r1, %r377, %r378;
	mul.wide.u32 	%rd67, %r1, 8;
	add.s64 	%rd68, %rd63, %rd67;
	ld.global.u64 	%rd69, [%rd68];
	add.s64 	%rd70, %rd62, %rd67;
	ld.global.u64 	%rd71, [%rd70];
	st.v2.u32 	[%rd66], {%r373, %r1163};
	st.u64 	[%rd66+48], %rd71;
	st.u64 	[%rd66+32], %rd69;
	st.u64 	[%rd66+40], %rd60;
	mul.lo.s32 	%r1159, %r374, %r1163;
	st.v2.u32 	[%rd66+8], {%r374, %r1159};
	shl.b32 	%r379, %r376, 10;
	mul.hi.s32 	%r380, %r379, 1431655766;
	shr.u32 	%r381, %r380, 31;
	add.s32 	%r3, %r380, %r381;
	shl.b32 	%r382, %r3, 1;
	setp.le.u32 	%p5, %r1, %r382;
	@%p5 bra 	$L__BB0_133;
	cvt.rn.f64.u32 	%fd9, %r1159;
	mul.f64 	%fd10, %fd9, 0d3FE3333333333333;
	cvt.rzi.s32.f64 	%r777, %fd10;
	setp.lt.s32 	%p241, %r777, 1;
	@%p241 bra 	$L__BB0_10;
	add.u64 	%rd185, %SP, 0;
	add.u64 	%rd4, %SPL, 0;
	add.s64 	%rd5, %rd185, 4;
	add.s64 	%rd6, %rd185, 8;
	mov.b32 	%r1024, 0;
$L__BB0_3:
	ld.u64 	%rd186, [%rd66+48];
	mul.wide.u32 	%rd187, %r1024, 4;
	add.s64 	%rd188, %rd186, %rd187;
	ld.u32 	%r9, [%rd188];
	ld.u32 	%r779, [%rd66];
	setp.gt.u32 	%p242, %r9, %r779;
	@%p242 bra 	$L__BB0_132;
	ld.u32 	%r780, [%rd66+4];
	ld.u32 	%r781, [%rd66+8];
	add.s32 	%r782, %r781, %r780;
	shr.u32 	%r10, %r782, 2;
	st.u32 	[%rd66+16], %r10;
	ld.u64 	%rd189, [%rd66+24];
	{ // callseq 21, 0
	.param .b64 param0;
	st.param.b64 	[param0], %rd189;
	call.uni 
	free, 
	(
	param0
	);
	} // callseq 21
	ld.u32 	%r783, [%rd66+16];
	mul.wide.u32 	%rd190, %r783, 12;
	{ // callseq 22, 0
	.param .b64 param0;
	st.param.b64 	[param0], %rd190;
	.param .b64 retval0;
	call.uni (retval0), 
	malloc, 
	(
	param0
	);
	ld.param.b64 	%rd191, [retval0];
	} // callseq 22
	st.u64 	[%rd66+24], %rd191;
	ld.u32 	%r784, [%rd66+8];
	setp.eq.s32 	%p243, %r784, 0;
	@%p243 bra 	$L__BB0_23;
	mov.b32 	%r1046, 0;
	mov.u32 	%r1026, %r1046;
$L__BB0_6:
	ld.u32 	%r1041, [%rd66+4];
	setp.eq.s32 	%p244, %r1041, 0;
	mov.f32 	%f147, 0f00000000;
	mov.f32 	%f144, %f147;
	mov.f32 	%f143, %f147;
	@%p244 bra 	$L__BB0_91;
	cvt.rn.f32.u32 	%f1, %r1026;
	mov.b32 	%r1036, 0;
	mov.f32 	%f143, 0f00000000;
	mov.f32 	%f144, %f143;
$L__BB0_8:
	add.s32 	%r21, %r1036, 1;
	ld.u32 	%r22, [%rd66+8];
	setp.ge.u32 	%p245, %r1026, %r22;
	setp.ge.u32 	%p246, %r1036, %r1041;
	or.pred  	%p247, %p245, %p246;
	@%p247 bra 	$L__BB0_80;
	setp.ne.s32 	%p248, %r1036, 0;
	selp.s32 	%r787, -1, 0, %p248;
	add.s32 	%r23, %r1036, %r787;
	ld.u64 	%rd10, [%rd66+32];
	mul.lo.s32 	%r24, %r1041, %r1026;
	add.s32 	%r1031, %r23, %r24;
	mov.u32 	%r1032, %r23;
	bra.uni 	$L__BB0_53;
$L__BB0_10:
	setp.eq.s32 	%p363, %r1159, 0;
	mov.b32 	%r1203, 0;
	@%p363 bra 	$L__BB0_288;
	ld.u64 	%rd7, [%rd66+32];
	and.b32  	%r5, %r1159, 15;
	setp.lt.u32 	%p364, %r1159, 16;
	mov.b32 	%r1169, 0;
	mov.u32 	%r1203, %r1169;
	@%p364 bra 	$L__BB0_14;
	and.b32  	%r1169, %r1159, -16;
	neg.s32 	%r1073, %r1169;
	add.s64 	%rd278, %rd7, 32;
	mov.b32 	%r1203, 0;
$L__BB0_13:
	.pragma "nounroll";
	ld.u32 	%r907, [%rd278+-32];
	and.b32  	%r908, %r907, 3;
	setp.eq.s32 	%p365, %r908, 1;
	selp.u32 	%r909, 1, 0, %p365;
	add.s32 	%r910, %r1203, %r909;
	ld.u32 	%r911, [%rd278+-28];
	and.b32  	%r912, %r911, 3;
	setp.eq.s32 	%p366, %r912, 1;
	selp.u32 	%r913, 1, 0, %p366;
	add.s32 	%r914, %r910, %r913;
	ld.u32 	%r915, [%rd278+-24];
	and.b32  	%r916, %r915, 3;
	setp.eq.s32 	%p367, %r916, 1;
	selp.u32 	%r917, 1, 0, %p367;
	add.s32 	%r918, %r914, %r917;
	ld.u32 	%r919, [%rd278+-20];
	and.b32  	%r920, %r919, 3;
	setp.eq.s32 	%p368, %r920, 1;
	selp.u32 	%r921, 1, 0, %p368;
	add.s32 	%r922, %r918, %r921;
	ld.u32 	%r923, [%rd278+-16];
	and.b32  	%r924, %r923, 3;
	setp.eq.s32 	%p369, %r924, 1;
	selp.u32 	%r925, 1, 0, %p369;
	add.s32 	%r926, %r922, %r925;
	ld.u32 	%r927, [%rd278+-12];
	and.b32  	%r928, %r927, 3;
	setp.eq.s32 	%p370, %r928, 1;
	selp.u32 	%r929, 1, 0, %p370;
	add.s32 	%r930, %r926, %r929;
	ld.u32 	%r931, [%rd278+-8];
	and.b32  	%r932, %r931, 3;
	setp.eq.s32 	%p371, %r932, 1;
	selp.u32 	%r933, 1, 0, %p371;
	add.s32 	%r934, %r930, %r933;
	ld.u32 	%r935, [%rd278+-4];
	and.b32  	%r936, %r935, 3;
	setp.eq.s32 	%p372, %r936, 1;
	selp.u32 	%r937, 1, 0, %p372;
	add.s32 	%r938, %r934, %r937;
	ld.u32 	%r939, [%rd278];
	and.b32  	%r940, %r939, 3;
	setp.eq.s32 	%p373, %r940, 1;
	selp.u32 	%r941, 1, 0, %p373;
	add.s32 	%r942, %r938, %r941;
	ld.u32 	%r943, [%rd278+4];
	and.b32  	%r944, %r943, 3;
	setp.eq.s32 	%p374, %r944, 1;
	selp.u32 	%r945, 1, 0, %p374;
	add.s32 	%r946, %r942, %r945;
	ld.u32 	%r947, [%rd278+8];
	and.b32  	%r948, %r947, 3;
	setp.eq.s32 	%p375, %r948, 1;
	selp.u32 	%r949, 1, 0, %p375;
	add.s32 	%r950, %r946, %r949;
	ld.u32 	%r951, [%rd278+12];
	and.b32  	%r952, %r951, 3;
	setp.eq.s32 	%p376, %r952, 1;
	selp.u32 	%r953, 1, 0, %p376;
	add.s32 	%r954, %r950, %r953;
	ld.u32 	%r955, [%rd278+16];
	and.b32  	%r956, %r955, 3;
	setp.eq.s32 	%p377, %r956, 1;
	selp.u32 	%r957, 1, 0, %p377;
	add.s32 	%r958, %r954, %r957;
	ld.u32 	%r959, [%rd278+20];
	and.b32  	%r960, %r959, 3;
	setp.eq.s32 	%p378, %r960, 1;
	selp.u32 	%r961, 1, 0, %p378;
	add.s32 	%r962, %r958, %r961;
	ld.u32 	%r963, [%rd278+24];
	and.b32  	%r964, %r963, 3;
	setp.eq.s32 	%p379, %r964, 1;
	selp.u32 	%r965, 1, 0, %p379;
	add.s32 	%r966, %r962, %r965;
	ld.u32 	%r967, [%rd278+28];
	and.b32  	%r968, %r967, 3;
	setp.eq.s32 	%p380, %r968, 1;
	selp.u32 	%r969, 1, 0, %p380;
	add.s32 	%r1203, %r966, %r969;
	add.s32 	%r1073, %r1073, 16;
	add.s64 	%rd278, %rd278, 64;
	setp.eq.s32 	%p381, %r1073, 0;
	@%p381 bra 	$L__BB0_14;
	bra.uni 	$L__BB0_13;
$L__BB0_14:
	setp.eq.s32 	%p382, %r5, 0;
	@%p382 bra 	$L__BB0_288;
	and.b32  	%r312, %r1159, 7;
	setp.lt.u32 	%p383, %r5, 8;
	@%p383 bra 	$L__BB0_17;
	mul.wide.u32 	%rd263, %r1169, 4;
	add.s64 	%rd264, %rd7, %rd263;
	ld.u32 	%r971, [%rd264];
	and.b32  	%r972, %r971, 3;
	setp.eq.s32 	%p384, %r972, 1;
	selp.u32 	%r973, 1, 0, %p384;
	add.s32 	%r974, %r1203, %r973;
	ld.u32 	%r975, [%rd264+4];
	and.b32  	%r976, %r975, 3;
	setp.eq.s32 	%p385, %r976, 1;
	selp.u32 	%r977, 1, 0, %p385;
	add.s32 	%r978, %r974, %r977;
	ld.u32 	%r979, [%rd264+8];
	and.b32  	%r980, %r979, 3;
	setp.eq.s32 	%p386, %r980, 1;
	selp.u32 	%r981, 1, 0, %p386;
	add.s32 	%r982, %r978, %r981;
	ld.u32 	%r983, [%rd264+12];
	and.b32  	%r984, %r983, 3;
	setp.eq.s32 	%p387, %r984, 1;
	selp.u32 	%r985, 1, 0, %p387;
	add.s32 	%r986, %r982, %r985;
	ld.u32 	%r987, [%rd264+16];
	and.b32  	%r988, %r987, 3;
	setp.eq.s32 	%p388, %r988, 1;
	selp.u32 	%r989, 1, 0, %p388;
	add.s32 	%r990, %r986, %r989;
	ld.u32 	%r991, [%rd264+20];
	and.b32  	%r992, %r991, 3;
	setp.eq.s32 	%p389, %r992, 1;
	selp.u32 	%r993, 1, 0, %p389;
	add.s32 	%r994, %r990, %r993;
	ld.u32 	%r995, [%rd264+24];
	and.b32  	%r996, %r995, 3;
	setp.eq.s32 	%p390, %r996, 1;
	selp.u32 	%r997, 1, 0, %p390;
	add.s32 	%r998, %r994, %r997;
	ld.u32 	%r999, [%rd264+28];
	and.b32  	%r1000, %r999, 3;
	setp.eq.s32 	%p391, %r1000, 1;
	selp.u32 	%r1001, 1, 0, %p391;
	add.s32 	%r1203, %r998, %r1001;
	add.s32 	%r1169, %r1169, 8;
$L__BB0_17:
	setp.eq.s32 	%p392, %r312, 0;
	@%p392 bra 	$L__BB0_288;
	and.b32  	%r318, %r1159, 3;
	setp.lt.u32 	%p393, %r312, 4;
	@%p393 bra 	$L__BB0_20;
	mul.wide.u32 	%rd265, %r1169, 4;
	add.s64 	%rd266, %rd7, %rd265;
	ld.u32 	%r1003, [%rd266];
	and.b32  	%r1004, %r1003, 3;
	setp.eq.s32 	%p394, %r1004, 1;
	selp.u32 	%r1005, 1, 0, %p394;
	add.s32 	%r1006, %r1203, %r1005;
	ld.u32 	%r1007, [%rd266+4];
	and.b32  	%r1008, %r1007, 3;
	setp.eq.s32 	%p395, %r1008, 1;
	selp.u32 	%r1009, 1, 0, %p395;
	add.s32 	%r1010, %r1006, %r1009;
	ld.u32 	%r1011, [%rd266+8];
	and.b32  	%r1012, %r1011, 3;
	setp.eq.s32 	%p396, %r1012, 1;
	selp.u32 	%r1013, 1, 0, %p396;
	add.s32 	%r1014, %r1010, %r1013;
	ld.u32 	%r1015, [%rd266+12];
	and.b32  	%r1016, %r1015, 3;
	setp.eq.s32 	%p397, %r1016, 1;
	selp.u32 	%r1017, 1, 0, %p397;
	add.s32 	%r1203, %r1014, %r1017;
	add.s32 	%r1169, %r1169, 4;
$L__BB0_20:
	setp.eq.s32 	%p398, %r318, 0;
	@%p398 bra 	$L__BB0_288;
	mul.wide.u32 	%rd267, %r1169, 4;
	add.s64 	%rd281, %rd7, %rd267;
	neg.s32 	%r1177, %r318;
$L__BB0_22:
	.pragma "nounroll";
	ld.u32 	%r1018, [%rd281];
	and.b32  	%r1019, %r1018, 3;
	setp.eq.s32 	%p399, %r1019, 1;
	selp.u32 	%r1020, 1, 0, %p399;
	add.s32 	%r1203, %r1203, %r1020;
	add.s64 	%rd281, %rd281, 4;
	add.s32 	%r1177, %r1177, 1;
	setp.eq.s32 	%p400, %r1177, 0;
	@%p400 bra 	$L__BB0_288;
	bra.uni 	$L__BB0_22;
$L__BB0_23:
	ld.u32 	%r11, [%rd66+16];
	setp.eq.s32 	%p283, %r11, 0;
	mov.b32 	%r1061, 0;
	@%p283 bra 	$L__BB0_37;
	ld.u64 	%rd9, [%rd66+24];
	and.b32  	%r12, %r11, 15;
	setp.lt.u32 	%p284, %r11, 16;
	mov.b32 	%r1053, 0;
	mov.u32 	%r1061, %r1053;
	@%p284 bra 	$L__BB0_27;
	and.b32  	%r1053, %r11, -16;
	mov.b32 	%r1050, 0;
	mov.u32 	%r1061, %r1050;
$L__BB0_26:
	.pragma "nounroll";
	mul.wide.u32 	%rd226, %r1050, 12;
	add.s64 	%rd227, %rd9, %rd226;
	ld.f32 	%f105, [%rd227+8];
	setp.lt.f32 	%p285, %f105, 0f3F800000;
	selp.u32 	%r816, 1, 0, %p285;
	add.s32 	%r817, %r1061, %r816;
	ld.f32 	%f106, [%rd227+20];
	setp.lt.f32 	%p286, %f106, 0f3F800000;
	selp.u32 	%r818, 1, 0, %p286;
	add.s32 	%r819, %r817, %r818;
	ld.f32 	%f107, [%rd227+32];
	setp.lt.f32 	%p287, %f107, 0f3F800000;
	selp.u32 	%r820, 1, 0, %p287;
	add.s32 	%r821, %r819, %r820;
	ld.f32 	%f108, [%rd227+44];
	setp.lt.f32 	%p288, %f108, 0f3F800000;
	selp.u32 	%r822, 1, 0, %p288;
	add.s32 	%r823, %r821, %r822;
	ld.f32 	%f109, [%rd227+56];
	setp.lt.f32 	%p289, %f109, 0f3F800000;
	selp.u32 	%r824, 1, 0, %p289;
	add.s32 	%r825, %r823, %r824;
	ld.f32 	%f110, [%rd227+68];
	setp.lt.f32 	%p290, %f110, 0f3F800000;
	selp.u32 	%r826, 1, 0, %p290;
	add.s32 	%r827, %r825, %r826;
	ld.f32 	%f111, [%rd227+80];
	setp.lt.f32 	%p291, %f111, 0f3F800000;
	selp.u32 	%r828, 1, 0, %p291;
	add.s32 	%r829, %r827, %r828;
	ld.f32 	%f112, [%rd227+92];
	setp.lt.f32 	%p292, %f112, 0f3F800000;
	selp.u32 	%r830, 1, 0, %p292;
	add.s32 	%r831, %r829, %r830;
	ld.f32 	%f113, [%rd227+104];
	setp.lt.f32 	%p293, %f113, 0f3F800000;
	selp.u32 	%r832, 1, 0, %p293;
	add.s32 	%r833, %r831, %r832;
	ld.f32 	%f114, [%rd227+116];
	setp.lt.f32 	%p294, %f114, 0f3F800000;
	selp.u32 	%r834, 1, 0, %p294;
	add.s32 	%r835, %r833, %r834;
	ld.f32 	%f115, [%rd227+128];
	setp.lt.f32 	%p295, %f115, 0f3F800000;
	selp.u32 	%r836, 1, 0, %p295;
	add.s32 	%r837, %r835, %r836;
	ld.f32 	%f116, [%rd227+140];
	setp.lt.f32 	%p296, %f116, 0f3F800000;
	selp.u32 	%r838, 1, 0, %p296;
	add.s32 	%r839, %r837, %r838;
	ld.f32 	%f117, [%rd227+152];
	setp.lt.f32 	%p297, %f117, 0f3F800000;
	selp.u32 	%r840, 1, 0, %p297;
	add.s32 	%r841, %r839, %r840;
	ld.f32 	%f118, [%rd227+164];
	setp.lt.f32 	%p298, %f118, 0f3F800000;
	selp.u32 	%r842, 1, 0, %p298;
	add.s32 	%r843, %r841, %r842;
	ld.f32 	%f119, [%rd227+176];
	setp.lt.f32 	%p299, %f119, 0f3F800000;
	selp.u32 	%r844, 1, 0, %p299;
	add.s32 	%r845, %r843, %r844;
	ld.f32 	%f120, [%rd227+188];
	setp.lt.f32 	%p300, %f120, 0f3F800000;
	selp.u32 	%r846, 1, 0, %p300;
	add.s32 	%r1061, %r845, %r846;
	add.s32 	%r1050, %r1050, 16;
	setp.ne.s32 	%p301, %r1050, %r1053;
	@%p301 bra 	$L__BB0_26;
$L__BB0_27:
	setp.eq.s32 	%p302, %r12, 0;
	@%p302 bra 	$L__BB0_37;
	and.b32  	%r70, %r11, 7;
	setp.lt.u32 	%p303, %r12, 8;
	@%p303 bra 	$L__BB0_30;
	mul.wide.u32 	%rd228, %r1053, 12;
	add.s64 	%rd229, %rd9, %rd228;
	ld.f32 	%f121, [%rd229+8];
	setp.lt.f32 	%p304, %f121, 0f3F800000;
	selp.u32 	%r848, 1, 0, %p304;
	add.s32 	%r849, %r1061, %r848;
	ld.f32 	%f122, [%rd229+20];
	setp.lt.f32 	%p305, %f122, 0f3F800000;
	selp.u32 	%r850, 1, 0, %p305;
	add.s32 	%r851, %r849, %r850;
	ld.f32 	%f123, [%rd229+32];
	setp.lt.f32 	%p306, %f123, 0f3F800000;
	selp.u32 	%r852, 1, 0, %p306;
	add.s32 	%r853, %r851, %r852;
	ld.f32 	%f124, [%rd229+44];
	setp.lt.f32 	%p307, %f124, 0f3F800000;
	selp.u32 	%r854, 1, 0, %p307;
	add.s32 	%r855, %r853, %r854;
	ld.f32 	%f125, [%rd229+56];
	setp.lt.f32 	%p308, %f125, 0f3F800000;
	selp.u32 	%r856, 1, 0, %p308;
	add.s32 	%r857, %r855, %r856;
	ld.f32 	%f126, [%rd229+68];
	setp.lt.f32 	%p309, %f126, 0f3F800000;
	selp.u32 	%r858, 1, 0, %p309;
	add.s32 	%r859, %r857, %r858;
	ld.f32 	%f127, [%rd229+80];
	setp.lt.f32 	%p310, %f127, 0f3F800000;
	selp.u32 	%r860, 1, 0, %p310;
	add.s32 	%r861, %r859, %r860;
	ld.f32 	%f128, [%rd229+92];
	setp.lt.f32 	%p311, %f128, 0f3F800000;
	selp.u32 	%r862, 1, 0, %p311;
	add.s32 	%r1061, %r861, %r862;
	add.s32 	%r1053, %r1053, 8;
$L__BB0_30:
	setp.eq.s32 	%p312, %r70, 0;
	@%p312 bra 	$L__BB0_37;
	and.b32  	%r76, %r11, 3;
	setp.lt.u32 	%p313, %r70, 4;
	@%p313 bra 	$L__BB0_33;
	mul.wide.u32 	%rd230, %r1053, 12;
	add.s64 	%rd231, %rd9, %rd230;
	ld.f32 	%f129, [%rd231+8];
	setp.lt.f32 	%p314, %f129, 0f3F800000;
	selp.u32 	%r864, 1, 0, %p314;
	add.s32 	%r865, %r1061, %r864;
	ld.f32 	%f130, [%rd231+20];
	setp.lt.f32 	%p315, %f130, 0f3F800000;
	selp.u32 	%r866, 1, 0, %p315;
	add.s32 	%r867, %r865, %r866;
	ld.f32 	%f131, [%rd231+32];
	setp.lt.f32 	%p316, %f131, 0f3F800000;
	selp.u32 	%r868, 1, 0, %p316;
	add.s32 	%r869, %r867, %r868;
	ld.f32 	%f132, [%rd231+44];
	setp.lt.f32 	%p317, %f132, 0f3F800000;
	selp.u32 	%r870, 1, 0, %p317;
	add.s32 	%r1061, %r869, %r870;
	add.s32 	%r1053, %r1053, 4;
$L__BB0_33:
	setp.eq.s32 	%p318, %r76, 0;
	@%p318 bra 	$L__BB0_37;
	mul.wide.u32 	%rd232, %r1053, 12;
	add.s64 	%rd233, %rd9, %rd232;
	add.s64 	%rd19, %rd233, 8;
	ld.f32 	%f133, [%rd233+8];
	setp.lt.f32 	%p319, %f133, 0f3F800000;
	selp.u32 	%r871, 1, 0, %p319;
	add.s32 	%r1061, %r1061, %r871;
	setp.eq.s32 	%p320, %r76, 1;
	@%p320 bra 	$L__BB0_37;
	ld.f32 	%f134, [%rd19+12];
	setp.lt.f32 	%p321, %f134, 0f3F800000;
	selp.u32 	%r872, 1, 0, %p321;
	add.s32 	%r1061, %r1061, %r872;
	setp.eq.s32 	%p322, %r76, 2;
	@%p322 bra 	$L__BB0_37;
	ld.f32 	%f135, [%rd19+24];
	setp.lt.f32 	%p323, %f135, 0f3F800000;
	selp.u32 	%r873, 1, 0, %p323;
	add.s32 	%r1061, %r1061, %r873;
$L__BB0_37:
	sub.s32 	%r874, %r11, %r1061;
	mul.wide.u32 	%rd234, %r874, 12;
	{ // callseq 33, 0
	.param .b64 param0;
	st.param.b64 	[param0], %rd234;
	.param .b64 retval0;
	call.uni (retval0), 
	malloc, 
	(
	param0
	);
	ld.param.b64 	%rd235, [retval0];
	} // callseq 33
	ld.u32 	%r875, [%rd66+16];
	setp.eq.s32 	%p324, %r875, %r1061;
	mov.u32 	%r1063, %r1061;
	@%p324 bra 	$L__BB0_40;
	mov.b32 	%r1062, 0;
$L__BB0_39:
	mul.wide.u32 	%rd236, %r1062, 12;
	add.s64 	%rd237, %rd235, %rd236;
	ld.u64 	%rd238, [%rd66+24];
	add.s64 	%rd239, %rd238, %rd236;
	ld.f32 	%f136, [%rd239];
	ld.f32 	%f137, [%rd239+4];
	ld.f32 	%f138, [%rd239+8];
	st.f32 	[%rd237], %f136;
	st.f32 	[%rd237+4], %f137;
	st.f32 	[%rd237+8], %f138;
	add.s32 	%r1062, %r1062, 1;
	ld.u32 	%r1063, [%rd66+16];
	sub.s32 	%r877, %r1063, %r1061;
	setp.lt.u32 	%p325, %r1062, %r877;
	@%p325 bra 	$L__BB0_39;
$L__BB0_40:
	sub.s32 	%r878, %r1063, %r1061;
	st.u32 	[%rd66+16], %r878;
	ld.u64 	%rd240, [%rd66+24];
	{ // callseq 34, 0
	.param .b64 param0;
	st.param.b64 	[param0], %rd240;
	call.uni 
	free, 
	(
	param0
	);
	} // callseq 34
	st.u64 	[%rd66+24], %rd235;
	mov.b32 	%r879, -8388608;
	st.local.u32 	[%rd2], %r879;
	st.local.u32 	[%rd2+4], %r879;
	st.local.u32 	[%rd2+8], %r879;
	ld.u32 	%r90, [%rd66+16];
	setp.eq.s32 	%p327, %r90, 0;
	mov.pred 	%p401, 0;
	mov.f32 	%f150, 0fFF800000;
	mov.f32 	%f151, %f150;
	@%p327 bra 	$L__BB0_47;
	cvt.rn.f32.s32 	%f12, %r9;
	mov.b32 	%r1064, 0;
	mov.f32 	%f150, 0fFF800000;
	mov.f32 	%f152, %f150;
$L__BB0_42:
	mul.wide.u32 	%rd241, %r1064, 12;
	add.s64 	%rd242, %rd235, %rd241;
	add.s64 	%rd21, %rd242, 8;
	ld.f32 	%f16, [%rd242+8];
	setp.ltu.f32 	%p328, %f16, %f12;
	@%p328 bra 	$L__BB0_45;
	sub.f32 	%f141, %f16, %f12;
	sub.f32 	%f142, %f152, %f12;
	setp.leu.f32 	%p329, %f141, %f142;
	@%p329 bra 	$L__BB0_45;
	ld.f32 	%f151, [%rd21+-8];
	ld.f32 	%f150, [%rd21+-4];
	st.local.f32 	[%rd2], %f151;
	st.local.f32 	[%rd2+4], %f150;
	st.local.f32 	[%rd2+8], %f16;
	mov.f32 	%f152, %f16;
$L__BB0_45:
	add.s32 	%r1064, %r1064, 1;
	setp.lt.u32 	%p330, %r1064, %r90;
	@%p330 bra 	$L__BB0_42;
	setp.neu.f32 	%p401, %f152, 0fFF800000;
$L__BB0_47:
	add.s64 	%rd22, %rd64, 8;
	add.s64 	%rd23, %rd64, 4;
	not.pred 	%p331, %p401;
	@%p331 bra 	$L__BB0_102;
	cvt.rzi.s32.f32 	%r93, %f151;
	cvt.rzi.s32.f32 	%r94, %f150;
	add.s32 	%r95, %r94, %r9;
	ld.u32 	%r96, [%rd66+8];
	setp.ge.u32 	%p332, %r93, %r96;
	@%p332 bra 	$L__BB0_102;
	ld.u32 	%r97, [%rd66+4];
	setp.gt.u32 	%p333, %r95, %r97;
	@%p333 bra 	$L__BB0_102;
	setp.gt.s32 	%p334, %r94, 0;
	selp.s32 	%r881, -1, 0, %p334;
	add.s32 	%r98, %r94, %r881;
	setp.le.s32 	%p335, %r9, %r881;
	@%p335 bra 	$L__BB0_103;
	ld.u64 	%rd24, [%rd66+32];
	mul.lo.s32 	%r99, %r97, %r93;
	mov.u32 	%r1065, %r98;
	bra.uni 	$L__BB0_101;
$L__BB0_52:
	add.s32 	%r26, %r1032, 1;
	add.s32 	%r1031, %r1031, 1;
	setp.ge.s32 	%p250, %r1032, %r1036;
	mov.u32 	%r1032, %r26;
	@%p250 bra 	$L__BB0_54;
$L__BB0_53:
	mul.wide.u32 	%rd193, %r1031, 4;
	add.s64 	%rd194, %rd10, %rd193;
	ld.u32 	%r788, [%rd194];
	and.b32  	%r789, %r788, 3;
	setp.eq.s32 	%p249, %r789, 1;
	@%p249 bra 	$L__BB0_80;
	bra.uni 	$L__BB0_52;
$L__BB0_54:
	setp.eq.s32 	%p251, %r1026, 0;
	@%p251 bra 	$L__BB0_67;
	cvt.u64.u32 	%rd195, %r1026;
	ld.u64 	%rd196, [%rd66+40];
	add.s64 	%rd11, %rd196, %rd195;
	ld.u8 	%rs1, [%rd11];
	setp.ne.s16 	%p252, %rs1, 0;
	@%p252 bra 	$L__BB0_57;
	ld.u8 	%rs131, [%rd11+-1];
	setp.eq.s16 	%p254, %rs131, 0;
	mov.b16 	%rs132, 0;
	mov.u32 	%r1033, %r1036;
	@%p254 bra 	$L__BB0_59;
	bra.uni 	$L__BB0_58;
$L__BB0_57:
	ld.u8 	%rs132, [%rd11+-1];
	setp.ne.s16 	%p253, %rs132, 0;
	mov.b16 	%rs131, 0;
	mov.u32 	%r1033, %r1036;
	@%p253 bra 	$L__BB0_59;
$L__BB0_58:
	mov.u16 	%rs132, %rs131;
	mov.u32 	%r1033, %r23;
$L__BB0_59:
	add.s32 	%r790, %r1041, -1;
	setp.lt.u32 	%p255, %r21, %r790;
	selp.u32 	%r791, 1, 0, %p255;
	add.s32 	%r31, %r21, %r791;
	sub.s32 	%r32, %r24, %r1041;
	mov.u16 	%rs134, %rs132;
$L__BB0_60:
	@%p252 bra 	$L__BB0_62;
	and.b16  	%rs114, %rs134, 255;
	setp.eq.s16 	%p257, %rs114, 0;
	mov.b16 	%rs135, 0;
	mov.u32 	%r1035, %r21;
	@%p257 bra 	$L__BB0_65;
$L__BB0_62:
	setp.eq.s16 	%p258, %rs1, 0;
	@%p258 bra 	$L__BB0_64;
	setp.ne.s16 	%p259, %rs132, 0;
	mov.b16 	%rs134, 0;
	mov.u16 	%rs135, %rs132;
	mov.u32 	%r1035, %r21;
	@%p259 bra 	$L__BB0_65;
$L__BB0_64:
	mov.u16 	%rs135, %rs134;
	mov.u32 	%r1035, %r31;
$L__BB0_65:
	setp.ge.s32 	%p260, %r1033, %r1035;
	@%p260 bra 	$L__BB0_67;
	add.s32 	%r792, %r32, %r1033;
	mul.wide.u32 	%rd197, %r792, 4;
	add.s64 	%rd198, %rd10, %rd197;
	ld.u32 	%r793, [%rd198];
	and.b32  	%r794, %r793, 3;
	setp.eq.s32 	%p261, %r794, 1;
	add.s32 	%r1033, %r1033, 1;
	mov.u16 	%rs134, %rs135;
	@%p261 bra 	$L__BB0_80;
	bra.uni 	$L__BB0_60;
$L__BB0_67:
	add.s32 	%r795, %r22, -1;
	setp.ge.u32 	%p262, %r1026, %r795;
	@%p262 bra 	$L__BB0_322;
	cvt.u64.u32 	%rd199, %r1026;
	ld.u64 	%rd200, [%rd66+40];
	add.s64 	%rd12, %rd200, %rd199;
	ld.u8 	%rs9, [%rd12];
	setp.ne.s16 	%p263, %rs9, 0;
	@%p263 bra 	$L__BB0_70;
	ld.u8 	%rs136, [%rd12+1];
	setp.eq.s16 	%p265, %rs136, 0;
	mov.b16 	%rs137, 0;
	@%p265 bra 	$L__BB0_72;
	bra.uni 	$L__BB0_71;
$L__BB0_70:
	ld.u8 	%rs137, [%rd12+1];
	setp.ne.s16 	%p264, %rs137, 0;
	mov.b16 	%rs136, 0;
	@%p264 bra 	$L__BB0_72;
$L__BB0_71:
	mov.u16 	%rs137, %rs136;
	mov.u32 	%r1036, %r23;
$L__BB0_72:
	add.s32 	%r796, %r1041, -1;
	setp.lt.u32 	%p266, %r21, %r796;
	selp.u32 	%r797, 1, 0, %p266;
	add.s32 	%r37, %r21, %r797;
	add.s32 	%r38, %r24, %r1041;
	mov.u16 	%rs139, %rs137;
$L__BB0_73:
	@%p263 bra 	$L__BB0_75;
	and.b16  	%rs119, %rs139, 255;
	setp.eq.s16 	%p268, %rs119, 0;
	mov.b16 	%rs140, 0;
	mov.u32 	%r1038, %r21;
	@%p268 bra 	$L__BB0_78;
$L__BB0_75:
	setp.eq.s16 	%p269, %rs9, 0;
	@%p269 bra 	$L__BB0_77;
	setp.ne.s16 	%p270, %rs137, 0;
	mov.b16 	%rs139, 0;
	mov.u16 	%rs140, %rs137;
	mov.u32 	%r1038, %r21;
	@%p270 bra 	$L__BB0_78;
$L__BB0_77:
	mov.u16 	%rs140, %rs139;
	mov.u32 	%r1038, %r37;
$L__BB0_78:
	setp.ge.s32 	%p271, %r1036, %r1038;
	@%p271 bra 	$L__BB0_322;
	add.s32 	%r798, %r38, %r1036;
	mul.wide.u32 	%rd201, %r798, 4;
	add.s64 	%rd202, %rd10, %rd201;
	ld.u32 	%r799, [%rd202];
	and.b32  	%r800, %r799, 3;
	setp.eq.s32 	%p272, %r800, 1;
	add.s32 	%r1036, %r1036, 1;
	mov.u16 	%rs139, %rs140;
	@%p272 bra 	$L__BB0_80;
	bra.uni 	$L__BB0_73;
$L__BB0_80:
	setp.leu.f32 	%p273, %f144, 0f00000000;
	@%p273 bra 	$L__BB0_88;
	ld.u32 	%r42, [%rd66+16];
	setp.ge.u32 	%p274, %r1046, %r42;
	@%p274 bra 	$L__BB0_83;
	ld.u64 	%rd276, [%rd66+24];
	bra.uni 	$L__BB0_87;
$L__BB0_83:
	add.s32 	%r802, %r42, %r10;
	mul.wide.u32 	%rd203, %r802, 12;
	{ // callseq 23, 0
	.param .b64 param0;
	st.param.b64 	[param0], %rd203;
	.param .b64 retval0;
	call.uni (retval0), 
	malloc, 
	(
	param0
	);
	ld.param.b64 	%rd276, [retval0];
	} // callseq 23
	ld.u32 	%r803, [%rd66+16];
	setp.eq.s32 	%p275, %r803, 0;
	mov.b32 	%r1040, 0;
	@%p275 bra 	$L__BB0_86;
	mov.b32 	%r1039, 0;
$L__BB0_85:
	mul.wide.u32 	%rd205, %r1039, 12;
	add.s64 	%rd206, %rd276, %rd205;
	ld.u64 	%rd207, [%rd66+24];
	add.s64 	%rd208, %rd207, %rd205;
	ld.f32 	%f97, [%rd208];
	ld.f32 	%f98, [%rd208+4];
	ld.f32 	%f99, [%rd208+8];
	st.f32 	[%rd206], %f97;
	st.f32 	[%rd206+4], %f98;
	st.f32 	[%rd206+8], %f99;
	add.s32 	%r1039, %r1039, 1;
	ld.u32 	%r1040, [%rd66+16];
	setp.lt.u32 	%p276, %r1039, %r1040;
	@%p276 bra 	$L__BB0_85;
$L__BB0_86:
	add.s32 	%r805, %r1040, %r10;
	st.u32 	[%rd66+16], %r805;
	ld.u64 	%rd209, [%rd66+24];
	{ // callseq 24, 0
	.param .b64 param0;
	st.param.b64 	[param0], %rd209;
	call.uni 
	free, 
	(
	param0
	);
	} // callseq 24
	st.u64 	[%rd66+24], %rd276;
$L__BB0_87:
	st.local.f32 	[%rd4], %f1;
	st.local.f32 	[%rd4+4], %f143;
	st.local.f32 	[%rd4+8], %f144;
	add.s32 	%r47, %r1046, 1;
	mul.wide.s32 	%rd210, %r1046, 12;
	add.s64 	%rd211, %rd276, %rd210;
	st.f32 	[%rd211], %f1;
	st.f32 	[%rd211+4], %f143;
	st.f32 	[%rd211+8], %f144;
	add.u64 	%rd212, %SP, 0;
	{ // callseq 25, 0
	.param .b64 param0;
	st.param.b64 	[param0], %rd212;
	call.uni 
	free, 
	(
	param0
	);
	} // callseq 25
	{ // callseq 26, 0
	.param .b64 param0;
	st.param.b64 	[param0], %rd5;
	call.uni 
	free, 
	(
	param0
	);
	} // callseq 26
	{ // callseq 27, 0
	.param .b64 param0;
	st.param.b64 	[param0], %rd6;
	call.uni 
	free, 
	(
	param0
	);
	} // callseq 27
	ld.u32 	%r1041, [%rd66+4];
	mov.u32 	%r1046, %r47;
$L__BB0_88:
	cvt.rn.f32.u32 	%f143, %r21;
	mov.f32 	%f144, 0f00000000;
$L__BB0_89:
	setp.lt.u32 	%p277, %r21, %r1041;
	mov.u32 	%r1036, %r21;
	@%p277 bra 	$L__BB0_8;
	cvt.rn.f32.u32 	%f147, %r1041;
$L__BB0_91:
	setp.geu.f32 	%p278, %f143, %f147;
	@%p278 bra 	$L__BB0_99;
	ld.u32 	%r55, [%rd66+16];
	setp.ge.u32 	%p279, %r1046, %r55;
	@%p279 bra 	$L__BB0_94;
	ld.u64 	%rd277, [%rd66+24];
	bra.uni 	$L__BB0_98;
$L__BB0_94:
	add.s32 	%r807, %r55, %r10;
	mul.wide.u32 	%rd213, %r807, 12;
	{ // callseq 28, 0
	.param .b64 param0;
	st.param.b64 	[param0], %rd213;
	.param .b64 retval0;
	call.uni (retval0), 
	malloc, 
	(
	param0
	);
	ld.param.b64 	%rd277, [retval0];
	} // callseq 28
	ld.u32 	%r808, [%rd66+16];
	setp.eq.s32 	%p280, %r808, 0;
	mov.b32 	%r1048, 0;
	@%p280 bra 	$L__BB0_97;
	mov.b32 	%r1047, 0;
$L__BB0_96:
	mul.wide.u32 	%rd215, %r1047, 12;
	add.s64 	%rd216, %rd277, %rd215;
	ld.u64 	%rd217, [%rd66+24];
	add.s64 	%rd218, %rd217, %rd215;
	ld.f32 	%f101, [%rd218];
	ld.f32 	%f102, [%rd218+4];
	ld.f32 	%f103, [%rd218+8];
	st.f32 	[%rd216], %f101;
	st.f32 	[%rd216+4], %f102;
	st.f32 	[%rd216+8], %f103;
	add.s32 	%r1047, %r1047, 1;
	ld.u32 	%r1048, [%rd66+16];
	setp.lt.u32 	%p281, %r1047, %r1048;
	@%p281 bra 	$L__BB0_96;
$L__BB0_97:
	add.s32 	%r810, %r1048, %r10;
	st.u32 	[%rd66+16], %r810;
	ld.u64 	%rd219, [%rd66+24];
	{ // callseq 29, 0
	.param .b64 param0;
	st.param.b64 	[param0], %rd219;
	call.uni 
	free, 
	(
	param0
	);
	} // callseq 29
	st.u64 	[%rd66+24], %rd277;
$L__BB0_98:
	cvt.rn.f32.u32 	%f104, %r1026;
	add.u64 	%rd220, %SP, 12;
	add.u64 	%rd221, %SPL, 12;
	st.local.f32 	[%rd221], %f104;
	st.local.f32 	[%rd221+4], %f143;
	st.local.f32 	[%rd221+8], %f144;
	add.s32 	%r60, %r1046, 1;
	mul.wide.s32 	%rd222, %r1046, 12;
	add.s64 	%rd223, %rd277, %rd222;
	st.f32 	[%rd223], %f104;
	st.f32 	[%rd223+4], %f143;
	st.f32 	[%rd223+8], %f144;
	{ // callseq 30, 0
	.param .b64 param0;
	st.param.b64 	[param0], %rd220;
	call.uni 
	free, 
	(
	param0
	);
	} // callseq 30
	add.s64 	%rd224, %rd220, 4;
	{ // callseq 31, 0
	.param .b64 param0;
	st.param.b64 	[param0], %rd224;
	call.uni 
	free, 
	(
	param0
	);
	} // callseq 31
	add.s64 	%rd225, %rd220, 8;
	{ // callseq 32, 0
	.param .b64 param0;
	st.param.b64 	[param0], %rd225;
	call.uni 
	free, 
	(
	param0
	);
	} // callseq 32
	mov.u32 	%r1046, %r60;
$L__BB0_99:
	add.s32 	%r1026, %r1026, 1;
	ld.u32 	%r811, [%rd66+8];
	setp.lt.u32 	%p282, %r1026, %r811;
	@%p282 bra 	$L__BB0_6;
	bra.uni 	$L__BB0_23;
$L__BB0_100:
	add.s32 	%r1065, %r1065, 1;
	setp.ge.s32 	%p337, %r1065, %r95;
	@%p337 bra 	$L__BB0_103;
$L__BB0_101:
	add.s32 	%r882, %r99, %r1065;
	mul.wide.u32 	%rd244, %r882, 4;
	add.s64 	%rd245, %rd24, %rd244;
	ld.u32 	%r883, [%rd245];
	and.b32  	%r884, %r883, 3;
	setp.eq.s32 	%p336, %r884, 1;
	@%p336 bra 	$L__BB0_102;
	bra.uni 	$L__BB0_100;
$L__BB0_102:
	add.u64 	%rd262, %SP, 24;
	{ // callseq 38, 0
	.param .b64 param0;
	st.param.b64 	[param0], %rd262;
	call.uni 
	free, 
	(
	param0
	);
	} // callseq 38
	{ // callseq 39, 0
	.param .b64 param0;
	st.param.b64 	[param0], %rd23;
	call.uni 
	free, 
	(
	param0
	);
	} // callseq 39
	{ // callseq 40, 0
	.param .b64 param0;
	st.param.b64 	[param0], %rd22;
	call.uni 
	free, 
	(
	param0
	);
	} // callseq 40
	bra.uni 	$L__BB0_132;
$L__BB0_103:
	setp.lt.s32 	%p338, %r93, 1;
	@%p338 bra 	$L__BB0_116;
	ld.u64 	%rd246, [%rd66+40];
	cvt.u64.u32 	%rd247, %r93;
	add.s64 	%rd248, %rd246, %rd247;
	ld.u8 	%rs17, [%rd248];
	setp.ne.s16 	%p339, %rs17, 0;
	add.s32 	%r102, %r93, -1;
	cvt.u64.u32 	%rd249, %r102;
	add.s64 	%rd25, %rd246, %rd249;
	@%p339 bra 	$L__BB0_106;
	ld.u8 	%rs141, [%rd25];
	setp.eq.s16 	%p341, %rs141, 0;
	mov.b16 	%rs142, 0;
	mov.u32 	%r1066, %r94;
	@%p341 bra 	$L__BB0_108;
	bra.uni 	$L__BB0_107;
$L__BB0_106:
	ld.u8 	%rs142, [%rd25];
	setp.ne.s16 	%p340, %rs142, 0;
	mov.b16 	%rs141, 0;
	mov.u32 	%r1066, %r94;
	@%p340 bra 	$L__BB0_108;
$L__BB0_107:
	mov.u16 	%rs142, %rs141;
	mov.u32 	%r1066, %r98;
$L__BB0_108:
	add.s32 	%r885, %r97, -1;
	setp.lt.u32 	%p342, %r95, %r885;
	selp.u32 	%r886, 1, 0, %p342;
	add.s32 	%r104, %r95, %r886;
	mul.lo.s32 	%r105, %r97, %r102;
	mov.u16 	%rs144, %rs142;
$L__BB0_109:
	@%p339 bra 	$L__BB0_111;
	and.b16  	%rs124, %rs144, 255;
	setp.eq.s16 	%p344, %rs124, 0;
	mov.b16 	%rs145, 0;
	mov.u32 	%r1068, %r95;
	@%p344 bra 	$L__BB0_114;
$L__BB0_111:
	setp.eq.s16 	%p345, %rs17, 0;
	@%p345 bra 	$L__BB0_113;
	setp.ne.s16 	%p346, %rs142, 0;
	mov.b16 	%rs144, 0;
	mov.u16 	%rs145, %rs142;
	mov.u32 	%r1068, %r95;
	@%p346 bra 	$L__BB0_114;
$L__BB0_113:
	mov.u16 	%rs145, %rs144;
	mov.u32 	%r1068, %r104;
$L__BB0_114:
	setp.ge.s32 	%p347, %r1066, %r1068;
	@%p347 bra 	$L__BB0_116;
	ld.u64 	%rd259, [%rd66+32];
	add.s32 	%r899, %r105, %r1066;
	mul.wide.u32 	%rd260, %r899, 4;
	add.s64 	%rd261, %rd259, %rd260;
	ld.u32 	%r900, [%rd261];
	and.b32  	%r901, %r900, 3;
	setp.eq.s32 	%p361, %r901, 1;
	add.s32 	%r1066, %r1066, 1;
	mov.u16 	%rs144, %rs145;
	@%p361 bra 	$L__BB0_102;
	bra.uni 	$L__BB0_109;
$L__BB0_116:
	add.s32 	%r887, %r96, -1;
	setp.ge.u32 	%p348, %r93, %r887;
	@%p348 bra 	$L__BB0_129;
	ld.u64 	%rd250, [%rd66+40];
	cvt.s64.s32 	%rd251, %r93;
	add.s64 	%rd26, %rd250, %rd251;
	ld.u8 	%rs25, [%rd26];
	setp.ne.s16 	%p349, %rs25, 0;
	@%p349 bra 	$L__BB0_119;
	ld.u8 	%rs146, [%rd26+1];
	setp.eq.s16 	%p351, %rs146, 0;
	mov.b16 	%rs147, 0;
	mov.u32 	%r1069, %r94;
	@%p351 bra 	$L__BB0_121;
	bra.uni 	$L__BB0_120;
$L__BB0_119:
	ld.u8 	%rs147, [%rd26+1];
	setp.ne.s16 	%p350, %rs147, 0;
	mov.b16 	%rs146, 0;
	mov.u32 	%r1069, %r94;
	@%p350 bra 	$L__BB0_121;
$L__BB0_120:
	mov.u16 	%rs147, %rs146;
	mov.u32 	%r1069, %r98;
$L__BB0_121:
	add.s32 	%r888, %r97, -1;
	setp.lt.u32 	%p352, %r95, %r888;
	selp.u32 	%r889, 1, 0, %p352;
	add.s32 	%r110, %r95, %r889;
	mad.lo.s32 	%r111, %r97, %r93, %r97;
	mov.u16 	%rs149, %rs147;
$L__BB0_122:
	@%p349 bra 	$L__BB0_124;
	and.b16  	%rs129, %rs149, 255;
	setp.eq.s16 	%p354, %rs129, 0;
	mov.b16 	%rs150, 0;
	mov.u32 	%r1071, %r95;
	@%p354 bra 	$L__BB0_127;
$L__BB0_124:
	setp.eq.s16 	%p355, %rs25, 0;
	@%p355 bra 	$L__BB0_126;
	setp.ne.s16 	%p356, %rs147, 0;
	mov.b16 	%rs149, 0;
	mov.u16 	%rs150, %rs147;
	mov.u32 	%r1071, %r95;
	@%p356 bra 	$L__BB0_127;
$L__BB0_126:
	mov.u16 	%rs150, %rs149;
	mov.u32 	%r1071, %r110;
$L__BB0_127:
	setp.ge.s32 	%p357, %r1069, %r1071;
	@%p357 bra 	$L__BB0_129;
	ld.u64 	%rd256, [%rd66+32];
	add.s32 	%r896, %r111, %r1069;
	mul.wide.u32 	%rd257, %r896, 4;
	add.s64 	%rd258, %rd256, %rd257;
	ld.u32 	%r897, [%rd258];
	and.b32  	%r898, %r897, 3;
	setp.eq.s32 	%p360, %r898, 1;
	add.s32 	%r1069, %r1069, 1;
	mov.u16 	%rs149, %rs150;
	@%p360 bra 	$L__BB0_102;
	bra.uni 	$L__BB0_122;
$L__BB0_129:
	mad.lo.s32 	%r1072, %r97, %r93, %r94;
	add.s32 	%r890, %r1072, %r9;
	setp.ge.u32 	%p358, %r1072, %r890;
	@%p358 bra 	$L__BB0_131;
$L__BB0_130:
	ld.u64 	%rd252, [%rd66+32];
	mul.wide.s32 	%rd253, %r1072, 4;
	add.s64 	%rd254, %rd252, %rd253;
	ld.u32 	%r891, [%rd254];
	and.b32  	%r892, %r891, -4;
	or.b32  	%r893, %r892, 1;
	st.u32 	[%rd254], %r893;
	add.s32 	%r1072, %r1072, 1;
	ld.u32 	%r894, [%rd66+4];
	mad.lo.s32 	%r895, %r894, %r93, %r95;
	setp.lt.u32 	%p359, %r1072, %r895;
	@%p359 bra 	$L__BB0_130;
$L__BB0_131:
	add.u64 	%rd255, %SP, 24;
	{ // callseq 35, 0
	.param .b64 param0;
	st.param.b64 	[param0], %rd255;
	call.uni 
	free, 
	(
	param0
	);
	} // callseq 35
	{ // callseq 36, 0
	.param .b64 param0;
	st.param.b64 	[param0], %rd23;
	call.uni 
	free, 
	(
	param0
	);
	} // callseq 36
	{ // callseq 37, 0
	.param .b64 param0;
	st.param.b64 	[param0], %rd22;
	call.uni 
	free, 
	(
	param0
	);
	} // callseq 37
$L__BB0_132:
	add.s32 	%r1024, %r1024, 1;
	ld.u32 	%r1159, [%rd66+12];
	cvt.rn.f64.u32 	%fd11, %r1159;
	mul.f64 	%fd12, %fd11, 0d3FE3333333333333;
	cvt.rzi.s32.f64 	%r902, %fd12;
	setp.lt.s32 	%p362, %r1024, %r902;
	@%p362 bra 	$L__BB0_3;
	bra.uni 	$L__BB0_10;
$L__BB0_133:
	setp.gt.u32 	%p6, %r1, %r3;
	@%p6 bra 	$L__BB0_143;
	cvt.rn.f64.u32 	%fd1, %r1159;
	mul.f64 	%fd2, %fd1, 0d3FE3333333333333;
	cvt.rzi.s32.f64 	%r383, %fd2;
	setp.lt.s32 	%p7, %r383, 1;
	@%p7 bra 	$L__BB0_275;
	mov.b32 	%r1134, 0;
	mov.u32 	%r1158, %r1163;
$L__BB0_136:
	mov.u32 	%r249, %r1158;
	mov.u32 	%r243, %r1159;
	ld.u64 	%rd72, [%rd66+48];
	mul.wide.u32 	%rd73, %r1134, 4;
	add.s64 	%rd74, %rd72, %rd73;
	ld.u32 	%r251, [%rd74];
	ld.u32 	%r385, [%rd66];
	setp.lt.u32 	%p8, %r385, %r251;
	@%p8 bra 	$L__BB0_321;
	setp.eq.s32 	%p9, %r243, 0;
	mov.b32 	%r1159, 0;
	mov.u32 	%r1158, %r249;
	@%p9 bra 	$L__BB0_321;
	ld.u32 	%r252, [%rd66+8];
	add.s32 	%r253, %r252, -1;
	mov.b32 	%r1140, 0;
	mov.u32 	%r1158, %r249;
	mov.u32 	%r1141, %r1140;
$L__BB0_139:
	div.u32 	%r261, %r1141, %r249;
	add.s32 	%r262, %r1140, %r251;
	setp.ge.u32 	%p10, %r261, %r252;
	@%p10 bra 	$L__BB0_291;
	setp.gt.u32 	%p11, %r262, %r1163;
	mov.u32 	%r1158, %r1163;
	@%p11 bra 	$L__BB0_291;
	setp.ne.s32 	%p12, %r1140, 0;
	selp.s32 	%r388, -1, 0, %p12;
	add.s32 	%r263, %r1140, %r388;
	setp.le.s32 	%p13, %r251, %r388;
	@%p13 bra 	$L__BB0_292;
	ld.u64 	%rd52, [%rd66+32];
	mul.lo.s32 	%r264, %r1163, %r261;
	mov.u32 	%r1142, %r263;
	bra.uni 	$L__BB0_290;
$L__BB0_143:
	cvt.rn.f64.u32 	%fd5, %r1159;
	mul.f64 	%fd6, %fd5, 0d3FE3333333333333;
	cvt.rzi.s32.f64 	%r531, %fd6;
	setp.lt.s32 	%p81, %r531, 1;
	@%p81 bra 	$L__BB0_152;
	add.u64 	%rd98, %SP, 0;
	add.u64 	%rd29, %SPL, 0;
	add.s64 	%rd30, %rd98, 4;
	add.s64 	%rd31, %rd98, 8;
	add.s64 	%rd32, %rd64, 4;
	mov.b32 	%r1076, 0;
$L__BB0_145:
	ld.u64 	%rd100, [%rd66+48];
	mul.wide.u32 	%rd101, %r1076, 4;
	add.s64 	%rd102, %rd100, %rd101;
	ld.u32 	%r128, [%rd102];
	ld.u32 	%r533, [%rd66];
	setp.gt.u32 	%p82, %r128, %r533;
	@%p82 bra 	$L__BB0_274;
	ld.u32 	%r534, [%rd66+4];
	ld.u32 	%r535, [%rd66+8];
	add.s32 	%r536, %r535, %r534;
	shr.u32 	%r129, %r536, 2;
	st.u32 	[%rd66+16], %r129;
	ld.u64 	%rd103, [%rd66+24];
	{ // callseq 1, 0
	.param .b64 param0;
	st.param.b64 	[param0], %rd103;
	call.uni 
	free, 
	(
	param0
	);
	} // callseq 1
	ld.u32 	%r537, [%rd66+16];
	mul.wide.u32 	%rd104, %r537, 12;
	{ // callseq 2, 0
	.param .b64 param0;
	st.param.b64 	[param0], %rd104;
	.param .b64 retval0;
	call.uni (retval0), 
	malloc, 
	(
	param0
	);
	ld.param.b64 	%rd105, [retval0];
	} // callseq 2
	st.u64 	[%rd66+24], %rd105;
	ld.u32 	%r538, [%rd66+8];
	setp.eq.s32 	%p83, %r538, 0;
	@%p83 bra 	$L__BB0_165;
	mov.b32 	%r1097, 0;
	mov.u32 	%r1078, %r1097;
$L__BB0_148:
	ld.u32 	%r1092, [%rd66+4];
	setp.eq.s32 	%p84, %r1092, 0;
	mov.f32 	%f162, 0f00000000;
	mov.f32 	%f159, %f162;
	mov.f32 	%f158, %f162;
	@%p84 bra 	$L__BB0_233;
	cvt.rn.f32.u32 	%f24, %r1078;
	mov.b32 	%r1087, 0;
	mov.f32 	%f158, 0f00000000;
	mov.f32 	%f159, %f158;
$L__BB0_150:
	add.s32 	%r140, %r1087, 1;
	ld.u32 	%r141, [%rd66+8];
	setp.ge.u32 	%p85, %r1078, %r141;
	setp.ge.u32 	%p86, %r1087, %r1092;
	or.pred  	%p87, %p85, %p86;
	@%p87 bra 	$L__BB0_222;
	setp.ne.s32 	%p88, %r1087, 0;
	selp.s32 	%r541, -1, 0, %p88;
	add.s32 	%r142, %r1087, %r541;
	ld.u64 	%rd35, [%rd66+32];
	mul.lo.s32 	%r143, %r1092, %r1078;
	mov.u32 	%r1083, %r142;
	bra.uni 	$L__BB0_195;
$L__BB0_152:
	setp.eq.s32 	%p203, %r1159, 0;
	mov.b32 	%r1203, 0;
	@%p203 bra 	$L__BB0_288;
	ld.u64 	%rd33, [%rd66+32];
	and.b32  	%r125, %r1159, 15;
	setp.lt.u32 	%p204, %r1159, 16;
	mov.b32 	%r1180, 0;
	mov.u32 	%r1203, %r1180;
	@%p204 bra 	$L__BB0_156;
	and.b32  	%r1180, %r1159, -16;
	mov.b32 	%r1124, 0;
	mov.u32 	%r1203, %r1124;
$L__BB0_155:
	.pragma "nounroll";
	mul.wide.u32 	%rd177, %r1124, 4;
	add.s64 	%rd178, %rd33, %rd177;
	ld.u32 	%r662, [%rd178];
	and.b32  	%r663, %r662, 3;
	setp.eq.s32 	%p205, %r663, 1;
	selp.u32 	%r664, 1, 0, %p205;
	add.s32 	%r665, %r1203, %r664;
	ld.u32 	%r666, [%rd178+4];
	and.b32  	%r667, %r666, 3;
	setp.eq.s32 	%p206, %r667, 1;
	selp.u32 	%r668, 1, 0, %p206;
	add.s32 	%r669, %r665, %r668;
	ld.u32 	%r670, [%rd178+8];
	and.b32  	%r671, %r670, 3;
	setp.eq.s32 	%p207, %r671, 1;
	selp.u32 	%r672, 1, 0, %p207;
	add.s32 	%r673, %r669, %r672;
	ld.u32 	%r674, [%rd178+12];
	and.b32  	%r675, %r674, 3;
	setp.eq.s32 	%p208, %r675, 1;
	selp.u32 	%r676, 1, 0, %p208;
	add.s32 	%r677, %r673, %r676;
	ld.u32 	%r678, [%rd178+16];
	and.b32  	%r679, %r678, 3;
	setp.eq.s32 	%p209, %r679, 1;
	selp.u32 	%r680, 1, 0, %p209;
	add.s32 	%r681, %r677, %r680;
	ld.u32 	%r682, [%rd178+20];
	and.b32  	%r683, %r682, 3;
	setp.eq.s32 	%p210, %r683, 1;
	selp.u32 	%r684, 1, 0, %p210;
	add.s32 	%r685, %r681, %r684;
	ld.u32 	%r686, [%rd178+24];
	and.b32  	%r687, %r686, 3;
	setp.eq.s32 	%p211, %r687, 1;
	selp.u32 	%r688, 1, 0, %p211;
	add.s32 	%r689, %r685, %r688;
	ld.u32 	%r690, [%rd178+28];
	and.b32  	%r691, %r690, 3;
	setp.eq.s32 	%p212, %r691, 1;
	selp.u32 	%r692, 1, 0, %p212;
	add.s32 	%r693, %r689, %r692;
	ld.u32 	%r694, [%rd178+32];
	and.b32  	%r695, %r694, 3;
	setp.eq.s32 	%p213, %r695, 1;
	selp.u32 	%r696, 1, 0, %p213;
	add.s32 	%r697, %r693, %r696;
	ld.u32 	%r698, [%rd178+36];
	and.b32  	%r699, %r698, 3;
	setp.eq.s32 	%p214, %r699, 1;
	selp.u32 	%r700, 1, 0, %p214;
	add.s32 	%r701, %r697, %r700;
	ld.u32 	%r702, [%rd178+40];
	and.b32  	%r703, %r702, 3;
	setp.eq.s32 	%p215, %r703, 1;
	selp.u32 	%r704, 1, 0, %p215;
	add.s32 	%r705, %r701, %r704;
	ld.u32 	%r706, [%rd178+44];
	and.b32  	%r707, %r706, 3;
	setp.eq.s32 	%p216, %r707, 1;
	selp.u32 	%r708, 1, 0, %p216;
	add.s32 	%r709, %r705, %r708;
	ld.u32 	%r710, [%rd178+48];
	and.b32  	%r711, %r710, 3;
	setp.eq.s32 	%p217, %r711, 1;
	selp.u32 	%r712, 1, 0, %p217;
	add.s32 	%r713, %r709, %r712;
	ld.u32 	%r714, [%rd178+52];
	and.b32  	%r715, %r714, 3;
	setp.eq.s32 	%p218, %r715, 1;
	selp.u32 	%r716, 1, 0, %p218;
	add.s32 	%r717, %r713, %r716;
	ld.u32 	%r718, [%rd178+56];
	and.b32  	%r719, %r718, 3;
	setp.eq.s32 	%p219, %r719, 1;
	selp.u32 	%r720, 1, 0, %p219;
	add.s32 	%r721, %r717, %r720;
	ld.u32 	%r722, [%rd178+60];
	and.b32  	%r723, %r722, 3;
	setp.eq.s32 	%p220, %r723, 1;
	selp.u32 	%r724, 1, 0, %p220;
	add.s32 	%r1203, %r721, %r724;
	add.s32 	%r1124, %r1124, 16;
	setp.eq.s32 	%p221, %r1124, %r1180;
	@%p221 bra 	$L__BB0_156;
	bra.uni 	$L__BB0_155;
$L__BB0_156:
	setp.eq.s32 	%p222, %r125, 0;
	@%p222 bra 	$L__BB0_288;
	and.b32  	%r332, %r1159, 7;
	setp.lt.u32 	%p223, %r125, 8;
	@%p223 bra 	$L__BB0_159;
	mul.wide.u32 	%rd179, %r1180, 4;
	add.s64 	%rd180, %rd33, %rd179;
	ld.u32 	%r726, [%rd180];
	and.b32  	%r727, %r726, 3;
	setp.eq.s32 	%p224, %r727, 1;
	selp.u32 	%r728, 1, 0, %p224;
	add.s32 	%r729, %r1203, %r728;
	ld.u32 	%r730, [%rd180+4];
	and.b32  	%r731, %r730, 3;
	setp.eq.s32 	%p225, %r731, 1;
	selp.u32 	%r732, 1, 0, %p225;
	add.s32 	%r733, %r729, %r732;
	ld.u32 	%r734, [%rd180+8];
	and.b32  	%r735, %r734, 3;
	setp.eq.s32 	%p226, %r735, 1;
	selp.u32 	%r736, 1, 0, %p226;
	add.s32 	%r737, %r733, %r736;
	ld.u32 	%r738, [%rd180+12];
	and.b32  	%r739, %r738, 3;
	setp.eq.s32 	%p227, %r739, 1;
	selp.u32 	%r740, 1, 0, %p227;
	add.s32 	%r741, %r737, %r740;
	ld.u32 	%r742, [%rd180+16];
	and.b32  	%r743, %r742, 3;
	setp.eq.s32 	%p228, %r743, 1;
	selp.u32 	%r744, 1, 0, %p228;
	add.s32 	%r745, %r741, %r744;
	ld.u32 	%r746, [%rd180+20];
	and.b32  	%r747, %r746, 3;
	setp.eq.s32 	%p229, %r747, 1;
	selp.u32 	%r748, 1, 0, %p229;
	add.s32 	%r749, %r745, %r748;
	ld.u32 	%r750, [%rd180+24];
	and.b32  	%r751, %r750, 3;
	setp.eq.s32 	%p230, %r751, 1;
	selp.u32 	%r752, 1, 0, %p230;
	add.s32 	%r753, %r749, %r752;
	ld.u32 	%r754, [%rd180+28];
	and.b32  	%r755, %r754, 3;
	setp.eq.s32 	%p231, %r755, 1;
	selp.u32 	%r756, 1, 0, %p231;
	add.s32 	%r1203, %r753, %r756;
	add.s32 	%r1180, %r1180, 8;
$L__BB0_159:
	setp.eq.s32 	%p232, %r332, 0;
	@%p232 bra 	$L__BB0_288;
	and.b32  	%r338, %r1159, 3;
	setp.lt.u32 	%p233, %r332, 4;
	@%p233 bra 	$L__BB0_162;
	mul.wide.u32 	%rd181, %r1180, 4;
	add.s64 	%rd182, %rd33, %rd181;
	ld.u32 	%r758, [%rd182];
	and.b32  	%r759, %r758, 3;
	setp.eq.s32 	%p234, %r759, 1;
	selp.u32 	%r760, 1, 0, %p234;
	add.s32 	%r761, %r1203, %r760;
	ld.u32 	%r762, [%rd182+4];
	and.b32  	%r763, %r762, 3;
	setp.eq.s32 	%p235, %r763, 1;
	selp.u32 	%r764, 1, 0, %p235;
	add.s32 	%r765, %r761, %r764;
	ld.u32 	%r766, [%rd182+8];
	and.b32  	%r767, %r766, 3;
	setp.eq.s32 	%p236, %r767, 1;
	selp.u32 	%r768, 1, 0, %p236;
	add.s32 	%r769, %r765, %r768;
	ld.u32 	%r770, [%rd182+12];
	and.b32  	%r771, %r770, 3;
	setp.eq.s32 	%p237, %r771, 1;
	selp.u32 	%r772, 1, 0, %p237;
	add.s32 	%r1203, %r769, %r772;
	add.s32 	%r1180, %r1180, 4;
$L__BB0_162:
	setp.eq.s32 	%p238, %r338, 0;
	@%p238 bra 	$L__BB0_288;
	mov.b32 	%r1190, 0;
$L__BB0_164:
	.pragma "nounroll";
	mul.wide.u32 	%rd183, %r1180, 4;
	add.s64 	%rd184, %rd33, %rd183;
	ld.u32 	%r774, [%rd184];
	and.b32  	%r775, %r774, 3;
	setp.eq.s32 	%p239, %r775, 1;
	selp.u32 	%r776, 1, 0, %p239;
	add.s32 	%r1203, %r1203, %r776;
	add.s32 	%r1180, %r1180, 1;
	add.s32 	%r1190, %r1190, 1;
	setp.eq.s32 	%p240, %r1190, %r338;
	@%p240 bra 	$L__BB0_288;
	bra.uni 	$L__BB0_164;
$L__BB0_165:
	ld.u32 	%r130, [%rd66+16];
	setp.eq.s32 	%p123, %r130, 0;
	mov.b32 	%r1112, 0;
	@%p123 bra 	$L__BB0_179;
	ld.u64 	%rd34, [%rd66+24];
	and.b32  	%r131, %r130, 15;
	setp.lt.u32 	%p124, %r130, 16;
	mov.b32 	%r1104, 0;
	mov.u32 	%r1112, %r1104;
	@%p124 bra 	$L__BB0_169;
	and.b32  	%r1104, %r130, -16;
	mov.b32 	%r1101, 0;
	mov.u32 	%r1112, %r1101;
$L__BB0_168:
	.pragma "nounroll";
	mul.wide.u32 	%rd140, %r1101, 12;
	add.s64 	%rd141, %rd34, %rd140;
	ld.f32 	%f57, [%rd141+8];
	setp.lt.f32 	%p125, %f57, 0f3F800000;
	selp.u32 	%r571, 1, 0, %p125;
	add.s32 	%r572, %r1112, %r571;
	ld.f32 	%f58, [%rd141+20];
	setp.lt.f32 	%p126, %f58, 0f3F800000;
	selp.u32 	%r573, 1, 0, %p126;
	add.s32 	%r574, %r572, %r573;
	ld.f32 	%f59, [%rd141+32];
	setp.lt.f32 	%p127, %f59, 0f3F800000;
	selp.u32 	%r575, 1, 0, %p127;
	add.s32 	%r576, %r574, %r575;
	ld.f32 	%f60, [%rd141+44];
	setp.lt.f32 	%p128, %f60, 0f3F800000;
	selp.u32 	%r577, 1, 0, %p128;
	add.s32 	%r578, %r576, %r577;
	ld.f32 	%f61, [%rd141+56];
	setp.lt.f32 	%p129, %f61, 0f3F800000;
	selp.u32 	%r579, 1, 0, %p129;
	add.s32 	%r580, %r578, %r579;
	ld.f32 	%f62, [%rd141+68];
	setp.lt.f32 	%p130, %f62, 0f3F800000;
	selp.u32 	%r581, 1, 0, %p130;
	add.s32 	%r582, %r580, %r581;
	ld.f32 	%f63, [%rd141+80];
	setp.lt.f32 	%p131, %f63, 0f3F800000;
	selp.u32 	%r583, 1, 0, %p131;
	add.s32 	%r584, %r582, %r583;
	ld.f32 	%f64, [%rd141+92];
	setp.lt.f32 	%p132, %f64, 0f3F800000;
	selp.u32 	%r585, 1, 0, %p132;
	add.s32 	%r586, %r584, %r585;
	ld.f32 	%f65, [%rd141+104];
	setp.lt.f32 	%p133, %f65, 0f3F800000;
	selp.u32 	%r587, 1, 0, %p133;
	add.s32 	%r588, %r586, %r587;
	ld.f32 	%f66, [%rd141+116];
	setp.lt.f32 	%p134, %f66, 0f3F800000;
	selp.u32 	%r589, 1, 0, %p134;
	add.s32 	%r590, %r588, %r589;
	ld.f32 	%f67, [%rd141+128];
	setp.lt.f32 	%p135, %f67, 0f3F800000;
	selp.u32 	%r591, 1, 0, %p135;
	add.s32 	%r592, %r590, %r591;
	ld.f32 	%f68, [%rd141+140];
	setp.lt.f32 	%p136, %f68, 0f3F800000;
	selp.u32 	%r593, 1, 0, %p136;
	add.s32 	%r594, %r592, %r593;
	ld.f32 	%f69, [%rd141+152];
	setp.lt.f32 	%p137, %f69, 0f3F800000;
	selp.u32 	%r595, 1, 0, %p137;
	add.s32 	%r596, %r594, %r595;
	ld.f32 	%f70, [%rd141+164];
	setp.lt.f32 	%p138, %f70, 0f3F800000;
	selp.u32 	%r597, 1, 0, %p138;
	add.s32 	%r598, %r596, %r597;
	ld.f32 	%f71, [%rd141+176];
	setp.lt.f32 	%p139, %f71, 0f3F800000;
	selp.u32 	%r599, 1, 0, %p139;
	add.s32 	%r600, %r598, %r599;
	ld.f32 	%f72, [%rd141+188];
	setp.lt.f32 	%p140, %f72, 0f3F800000;
	selp.u32 	%r601, 1, 0, %p140;
	add.s32 	%r1112, %r600, %r601;
	add.s32 	%r1101, %r1101, 16;
	setp.ne.s32 	%p141, %r1101, %r1104;
	@%p141 bra 	$L__BB0_168;
$L__BB0_169:
	setp.eq.s32 	%p142, %r131, 0;
	@%p142 bra 	$L__BB0_179;
	and.b32  	%r186, %r130, 7;
	setp.lt.u32 	%p143, %r131, 8;
	@%p143 bra 	$L__BB0_172;
	mul.wide.u32 	%rd142, %r1104, 12;
	add.s64 	%rd143, %rd34, %rd142;
	ld.f32 	%f73, [%rd143+8];
	setp.lt.f32 	%p144, %f73, 0f3F800000;
	selp.u32 	%r603, 1, 0, %p144;
	add.s32 	%r604, %r1112, %r603;
	ld.f32 	%f74, [%rd143+20];
	setp.lt.f32 	%p145, %f74, 0f3F800000;
	selp.u32 	%r605, 1, 0, %p145;
	add.s32 	%r606, %r604, %r605;
	ld.f32 	%f75, [%rd143+32];
	setp.lt.f32 	%p146, %f75, 0f3F800000;
	selp.u32 	%r607, 1, 0, %p146;
	add.s32 	%r608, %r606, %r607;
	ld.f32 	%f76, [%rd143+44];
	setp.lt.f32 	%p147, %f76, 0f3F800000;
	selp.u32 	%r609, 1, 0, %p147;
	add.s32 	%r610, %r608, %r609;
	ld.f32 	%f77, [%rd143+56];
	setp.lt.f32 	%p148, %f77, 0f3F800000;
	selp.u32 	%r611, 1, 0, %p148;
	add.s32 	%r612, %r610, %r611;
	ld.f32 	%f78, [%rd143+68];
	setp.lt.f32 	%p149, %f78, 0f3F800000;
	selp.u32 	%r613, 1, 0, %p149;
	add.s32 	%r614, %r612, %r613;
	ld.f32 	%f79, [%rd143+80];
	setp.lt.f32 	%p150, %f79, 0f3F800000;
	selp.u32 	%r615, 1, 0, %p150;
	add.s32 	%r616, %r614, %r615;
	ld.f32 	%f80, [%rd143+92];
	setp.lt.f32 	%p151, %f80, 0f3F800000;
	selp.u32 	%r617, 1, 0, %p151;
	add.s32 	%r1112, %r616, %r617;
	add.s32 	%r1104, %r1104, 8;
$L__BB0_172:
	setp.eq.s32 	%p152, %r186, 0;
	@%p152 bra 	$L__BB0_179;
	and.b32  	%r192, %r130, 3;
	setp.lt.u32 	%p153, %r186, 4;
	@%p153 bra 	$L__BB0_175;
	mul.wide.u32 	%rd144, %r1104, 12;
	add.s64 	%rd145, %rd34, %rd144;
	ld.f32 	%f81, [%rd145+8];
	setp.lt.f32 	%p154, %f81, 0f3F800000;
	selp.u32 	%r619, 1, 0, %p154;
	add.s32 	%r620, %r1112, %r619;
	ld.f32 	%f82, [%rd145+20];
	setp.lt.f32 	%p155, %f82, 0f3F800000;
	selp.u32 	%r621, 1, 0, %p155;
	add.s32 	%r622, %r620, %r621;
	ld.f32 	%f83, [%rd145+32];
	setp.lt.f32 	%p156, %f83, 0f3F800000;
	selp.u32 	%r623, 1, 0, %p156;
	add.s32 	%r624, %r622, %r623;
	ld.f32 	%f84, [%rd145+44];
	setp.lt.f32 	%p157, %f84, 0f3F800000;
	selp.u32 	%r625, 1, 0, %p157;
	add.s32 	%r1112, %r624, %r625;
	add.s32 	%r1104, %r1104, 4;
$L__BB0_175:
	setp.eq.s32 	%p158, %r192, 0;
	@%p158 bra 	$L__BB0_179;
	mul.wide.u32 	%rd146, %r1104, 12;
	add.s64 	%rd147, %rd34, %rd146;
	add.s64 	%rd44, %rd147, 8;
	ld.f32 	%f85, [%rd147+8];
	setp.lt.f32 	%p159, %f85, 0f3F800000;
	selp.u32 	%r626, 1, 0, %p159;
	add.s32 	%r1112, %r1112, %r626;
	setp.eq.s32 	%p160, %r192, 1;
	@%p160 bra 	$L__BB0_179;
	ld.f32 	%f86, [%rd44+12];
	setp.lt.f32 	%p161, %f86, 0f3F800000;
	selp.u32 	%r627, 1, 0, %p161;
	add.s32 	%r1112, %r1112, %r627;
	setp.eq.s32 	%p162, %r192, 2;
	@%p162 bra 	$L__BB0_179;
	ld.f32 	%f87, [%rd44+24];
	setp.lt.f32 	%p163, %f87, 0f3F800000;
	selp.u32 	%r628, 1, 0, %p163;
	add.s32 	%r1112, %r1112, %r628;
$L__BB0_179:
	sub.s32 	%r629, %r130, %r1112;
	mul.wide.u32 	%rd148, %r629, 12;
	{ // callseq 13, 0
	.param .b64 param0;
	st.param.b64 	[param0], %rd148;
	.param .b64 retval0;
	call.uni (retval0), 
	malloc, 
	(
	param0
	);
	ld.param.b64 	%rd149, [retval0];
	} // callseq 13
	ld.u32 	%r630, [%rd66+16];
	setp.eq.s32 	%p164, %r630, %r1112;
	mov.u32 	%r1114, %r1112;
	@%p164 bra 	$L__BB0_182;
	mov.b32 	%r1113, 0;
$L__BB0_181:
	mul.wide.u32 	%rd150, %r1113, 12;
	add.s64 	%rd151, %rd149, %rd150;
	ld.u64 	%rd152, [%rd66+24];
	add.s64 	%rd153, %rd152, %rd150;
	ld.f32 	%f88, [%rd153];
	ld.f32 	%f89, [%rd153+4];
	ld.f32 	%f90, [%rd153+8];
	st.f32 	[%rd151], %f88;
	st.f32 	[%rd151+4], %f89;
	st.f32 	[%rd151+8], %f90;
	add.s32 	%r1113, %r1113, 1;
	ld.u32 	%r1114, [%rd66+16];
	sub.s32 	%r632, %r1114, %r1112;
	setp.lt.u32 	%p165, %r1113, %r632;
	@%p165 bra 	$L__BB0_181;
$L__BB0_182:
	sub.s32 	%r633, %r1114, %r1112;
	st.u32 	[%rd66+16], %r633;
	ld.u64 	%rd154, [%rd66+24];
	{ // callseq 14, 0
	.param .b64 param0;
	st.param.b64 	[param0], %rd154;
	call.uni 
	free, 
	(
	param0
	);
	} // callseq 14
	st.u64 	[%rd66+24], %rd149;
	mov.b32 	%r634, 2139095040;
	st.local.u32 	[%rd1], %r634;
	st.local.u32 	[%rd1+4], %r634;
	st.local.u32 	[%rd1+8], %r634;
	ld.u32 	%r206, [%rd66+16];
	setp.eq.s32 	%p167, %r206, 0;
	mov.pred 	%p402, 0;
	mov.f32 	%f165, 0f7F800000;
	mov.f32 	%f166, %f165;
	@%p167 bra 	$L__BB0_189;
	cvt.rn.f32.s32 	%f35, %r128;
	mov.b32 	%r1115, 0;
	mov.f32 	%f165, 0f7F800000;
	mov.f32 	%f167, %f165;
$L__BB0_184:
	mul.wide.u32 	%rd155, %r1115, 12;
	add.s64 	%rd156, %rd149, %rd155;
	add.s64 	%rd46, %rd156, 8;
	ld.f32 	%f39, [%rd156+8];
	setp.ltu.f32 	%p168, %f39, %f35;
	@%p168 bra 	$L__BB0_187;
	sub.f32 	%f93, %f39, %f35;
	sub.f32 	%f94, %f167, %f35;
	setp.geu.f32 	%p169, %f93, %f94;
	@%p169 bra 	$L__BB0_187;
	ld.f32 	%f166, [%rd46+-8];
	ld.f32 	%f165, [%rd46+-4];
	st.local.f32 	[%rd1], %f166;
	st.local.f32 	[%rd1+4], %f165;
	st.local.f32 	[%rd1+8], %f39;
	mov.f32 	%f167, %f39;
$L__BB0_187:
	add.s32 	%r1115, %r1115, 1;
	setp.lt.u32 	%p170, %r1115, %r206;
	@%p170 bra 	$L__BB0_184;
	setp.neu.f32 	%p402, %f167, 0f7F800000;
$L__BB0_189:
	add.u64 	%rd157, %SP, 24;
	add.s64 	%rd47, %rd157, 8;
	not.pred 	%p171, %p402;
	@%p171 bra 	$L__BB0_244;
	cvt.rzi.s32.f32 	%r209, %f166;
	cvt.rzi.s32.f32 	%r210, %f165;
	add.s32 	%r211, %r210, %r128;
	ld.u32 	%r212, [%rd66+8];
	setp.ge.u32 	%p172, %r209, %r212;
	@%p172 bra 	$L__BB0_244;
	ld.u32 	%r213, [%rd66+4];
	setp.gt.u32 	%p173, %r211, %r213;
	@%p173 bra 	$L__BB0_244;
	setp.gt.s32 	%p174, %r210, 0;
	selp.s32 	%r636, -1, 0, %p174;
	add.s32 	%r214, %r210, %r636;
	setp.le.s32 	%p175, %r128, %r636;
	@%p175 bra 	$L__BB0_245;
	ld.u64 	%rd48, [%rd66+32];
	mul.lo.s32 	%r215, %r213, %r209;
	mov.u32 	%r1116, %r214;
	bra.uni 	$L__BB0_243;
$L__BB0_194:
	add.s32 	%r144, %r1083, 1;
	setp.ge.s32 	%p90, %r1083, %r1087;
	mov.u32 	%r1083, %r144;
	@%p90 bra 	$L__BB0_196;
$L__BB0_195:
	add.s32 	%r542, %r143, %r1083;
	mul.wide.u32 	%rd107, %r542, 4;
	add.s64 	%rd108, %rd35, %rd107;
	ld.u32 	%r543, [%rd108];
	and.b32  	%r544, %r543, 3;
	setp.eq.s32 	%p89, %r544, 1;
	@%p89 bra 	$L__BB0_222;
	bra.uni 	$L__BB0_194;
$L__BB0_196:
	setp.eq.s32 	%p91, %r1078, 0;
	@%p91 bra 	$L__BB0_209;
	cvt.u64.u32 	%rd109, %r1078;
	ld.u64 	%rd110, [%rd66+40];
	add.s64 	%rd36, %rd110, %rd109;
	ld.u8 	%rs33, [%rd36];
	setp.ne.s16 	%p92, %rs33, 0;
	@%p92 bra 	$L__BB0_199;
	ld.u8 	%rs151, [%rd36+-1];
	setp.eq.s16 	%p94, %rs151, 0;
	mov.b16 	%rs152, 0;
	mov.u32 	%r1084, %r1087;
	@%p94 bra 	$L__BB0_201;
	bra.uni 	$L__BB0_200;
$L__BB0_199:
	ld.u8 	%rs152, [%rd36+-1];
	setp.ne.s16 	%p93, %rs152, 0;
	mov.b16 	%rs151, 0;
	mov.u32 	%r1084, %r1087;
	@%p93 bra 	$L__BB0_201;
$L__BB0_200:
	mov.u16 	%rs152, %rs151;
	mov.u32 	%r1084, %r142;
$L__BB0_201:
	add.s32 	%r545, %r1092, -1;
	setp.lt.u32 	%p95, %r140, %r545;
	selp.u32 	%r546, 1, 0, %p95;
	add.s32 	%r147, %r140, %r546;
	sub.s32 	%r148, %r143, %r1092;
	mov.u16 	%rs154, %rs152;
$L__BB0_202:
	@%p92 bra 	$L__BB0_204;
	and.b16  	%rs94, %rs154, 255;
	setp.eq.s16 	%p97, %rs94, 0;
	mov.b16 	%rs155, 0;
	mov.u32 	%r1086, %r140;
	@%p97 bra 	$L__BB0_207;
$L__BB0_204:
	setp.eq.s16 	%p98, %rs33, 0;
	@%p98 bra 	$L__BB0_206;
	setp.ne.s16 	%p99, %rs152, 0;
	mov.b16 	%rs154, 0;
	mov.u16 	%rs155, %rs152;
	mov.u32 	%r1086, %r140;
	@%p99 bra 	$L__BB0_207;
$L__BB0_206:
	mov.u16 	%rs155, %rs154;
	mov.u32 	%r1086, %r147;
$L__BB0_207:
	setp.ge.s32 	%p100, %r1084, %r1086;
	@%p100 bra 	$L__BB0_209;
	add.s32 	%r547, %r148, %r1084;
	mul.wide.u32 	%rd111, %r547, 4;
	add.s64 	%rd112, %rd35, %rd111;
	ld.u32 	%r548, [%rd112];
	and.b32  	%r549, %r548, 3;
	setp.eq.s32 	%p101, %r549, 1;
	add.s32 	%r1084, %r1084, 1;
	mov.u16 	%rs154, %rs155;
	@%p101 bra 	$L__BB0_222;
	bra.uni 	$L__BB0_202;
$L__BB0_209:
	add.s32 	%r550, %r141, -1;
	setp.ge.u32 	%p102, %r1078, %r550;
	@%p102 bra 	$L__BB0_323;
	cvt.u64.u32 	%rd113, %r1078;
	ld.u64 	%rd114, [%rd66+40];
	add.s64 	%rd37, %rd114, %rd113;
	ld.u8 	%rs41, [%rd37];
	setp.ne.s16 	%p103, %rs41, 0;
	@%p103 bra 	$L__BB0_212;
	ld.u8 	%rs156, [%rd37+1];
	setp.eq.s16 	%p105, %rs156, 0;
	mov.b16 	%rs157, 0;
	@%p105 bra 	$L__BB0_214;
	bra.uni 	$L__BB0_213;
$L__BB0_212:
	ld.u8 	%rs157, [%rd37+1];
	setp.ne.s16 	%p104, %rs157, 0;
	mov.b16 	%rs156, 0;
	@%p104 bra 	$L__BB0_214;
$L__BB0_213:
	mov.u16 	%rs157, %rs156;
	mov.u32 	%r1087, %r142;
$L__BB0_214:
	add.s32 	%r551, %r1092, -1;
	setp.lt.u32 	%p106, %r140, %r551;
	selp.u32 	%r552, 1, 0, %p106;
	add.s32 	%r153, %r140, %r552;
	add.s32 	%r154, %r143, %r1092;
	mov.u16 	%rs159, %rs157;
$L__BB0_215:
	@%p103 bra 	$L__BB0_217;
	and.b16  	%rs99, %rs159, 255;
	setp.eq.s16 	%p108, %rs99, 0;
	mov.b16 	%rs160, 0;
	mov.u32 	%r1089, %r140;
	@%p108 bra 	$L__BB0_220;
$L__BB0_217:
	setp.eq.s16 	%p109, %rs41, 0;
	@%p109 bra 	$L__BB0_219;
	setp.ne.s16 	%p110, %rs157, 0;
	mov.b16 	%rs159, 0;
	mov.u16 	%rs160, %rs157;
	mov.u32 	%r1089, %r140;
	@%p110 bra 	$L__BB0_220;
$L__BB0_219:
	mov.u16 	%rs160, %rs159;
	mov.u32 	%r1089, %r153;
$L__BB0_220:
	setp.ge.s32 	%p111, %r1087, %r1089;
	@%p111 bra 	$L__BB0_323;
	add.s32 	%r553, %r154, %r1087;
	mul.wide.u32 	%rd115, %r553, 4;
	add.s64 	%rd116, %rd35, %rd115;
	ld.u32 	%r554, [%rd116];
	and.b32  	%r555, %r554, 3;
	setp.eq.s32 	%p112, %r555, 1;
	add.s32 	%r1087, %r1087, 1;
	mov.u16 	%rs159, %rs160;
	@%p112 bra 	$L__BB0_222;
	bra.uni 	$L__BB0_215;
$L__BB0_222:
	setp.leu.f32 	%p113, %f159, 0f00000000;
	@%p113 bra 	$L__BB0_230;
	ld.u32 	%r158, [%rd66+16];
	setp.ge.u32 	%p114, %r1097, %r158;
	@%p114 bra 	$L__BB0_225;
	ld.u64 	%rd279, [%rd66+24];
	bra.uni 	$L__BB0_229;
$L__BB0_225:
	add.s32 	%r557, %r158, %r129;
	mul.wide.u32 	%rd117, %r557, 12;
	{ // callseq 3, 0
	.param .b64 param0;
	st.param.b64 	[param0], %rd117;
	.param .b64 retval0;
	call.uni (retval0), 
	malloc, 
	(
	param0
	);
	ld.param.b64 	%rd279, [retval0];
	} // callseq 3
	ld.u32 	%r558, [%rd66+16];
	setp.eq.s32 	%p115, %r558, 0;
	mov.b32 	%r1091, 0;
	@%p115 bra 	$L__BB0_228;
	mov.b32 	%r1090, 0;
$L__BB0_227:
	mul.wide.u32 	%rd119, %r1090, 12;
	add.s64 	%rd120, %rd279, %rd119;
	ld.u64 	%rd121, [%rd66+24];
	add.s64 	%rd122, %rd121, %rd119;
	ld.f32 	%f49, [%rd122];
	ld.f32 	%f50, [%rd122+4];
	ld.f32 	%f51, [%rd122+8];
	st.f32 	[%rd120], %f49;
	st.f32 	[%rd120+4], %f50;
	st.f32 	[%rd120+8], %f51;
	add.s32 	%r1090, %r1090, 1;
	ld.u32 	%r1091, [%rd66+16];
	setp.lt.u32 	%p116, %r1090, %r1091;
	@%p116 bra 	$L__BB0_227;
$L__BB0_228:
	add.s32 	%r560, %r1091, %r129;
	st.u32 	[%rd66+16], %r560;
	ld.u64 	%rd123, [%rd66+24];
	{ // callseq 4, 0
	.param .b64 param0;
	st.param.b64 	[param0], %rd123;
	call.uni 
	free, 
	(
	param0
	);
	} // callseq 4
	st.u64 	[%rd66+24], %rd279;
$L__BB0_229:
	st.local.f32 	[%rd29], %f24;
	st.local.f32 	[%rd29+4], %f158;
	st.local.f32 	[%rd29+8], %f159;
	add.s32 	%r163, %r1097, 1;
	mul.wide.s32 	%rd124, %r1097, 12;
	add.s64 	%rd125, %rd279, %rd124;
	st.f32 	[%rd125], %f24;
	st.f32 	[%rd125+4], %f158;
	st.f32 	[%rd125+8], %f159;
	add.u64 	%rd126, %SP, 0;
	{ // callseq 5, 0
	.param .b64 param0;
	st.param.b64 	[param0], %rd126;
	call.uni 
	free, 
	(
	param0
	);
	} // callseq 5
	{ // callseq 6, 0
	.param .b64 param0;
	st.param.b64 	[param0], %rd30;
	call.uni 
	free, 
	(
	param0
	);
	} // callseq 6
	{ // callseq 7, 0
	.param .b64 param0;
	st.param.b64 	[param0], %rd31;
	call.uni 
	free, 
	(
	param0
	);
	} // callseq 7
	ld.u32 	%r1092, [%rd66+4];
	mov.u32 	%r1097, %r163;
$L__BB0_230:
	cvt.rn.f32.u32 	%f158, %r140;
	mov.f32 	%f159, 0f00000000;
$L__BB0_231:
	setp.lt.u32 	%p117, %r140, %r1092;
	mov.u32 	%r1087, %r140;
	@%p117 bra 	$L__BB0_150;
	cvt.rn.f32.u32 	%f162, %r1092;
$L__BB0_233:
	setp.geu.f32 	%p118, %f158, %f162;
	@%p118 bra 	$L__BB0_241;
	ld.u32 	%r171, [%rd66+16];
	setp.ge.u32 	%p119, %r1097, %r171;
	@%p119 bra 	$L__BB0_236;
	ld.u64 	%rd280, [%rd66+24];
	bra.uni 	$L__BB0_240;
$L__BB0_236:
	add.s32 	%r562, %r171, %r129;
	mul.wide.u32 	%rd127, %r562, 12;
	{ // callseq 8, 0
	.param .b64 param0;
	st.param.b64 	[param0], %rd127;
	.param .b64 retval0;
	call.uni (retval0), 
	malloc, 
	(
	param0
	);
	ld.param.b64 	%rd280, [retval0];
	} // callseq 8
	ld.u32 	%r563, [%rd66+16];
	setp.eq.s32 	%p120, %r563, 0;
	mov.b32 	%r1099, 0;
	@%p120 bra 	$L__BB0_239;
	mov.b32 	%r1098, 0;
$L__BB0_238:
	mul.wide.u32 	%rd129, %r1098, 12;
	add.s64 	%rd130, %rd280, %rd129;
	ld.u64 	%rd131, [%rd66+24];
	add.s64 	%rd132, %rd131, %rd129;
	ld.f32 	%f53, [%rd132];
	ld.f32 	%f54, [%rd132+4];
	ld.f32 	%f55, [%rd132+8];
	st.f32 	[%rd130], %f53;
	st.f32 	[%rd130+4], %f54;
	st.f32 	[%rd130+8], %f55;
	add.s32 	%r1098, %r1098, 1;
	ld.u32 	%r1099, [%rd66+16];
	setp.lt.u32 	%p121, %r1098, %r1099;
	@%p121 bra 	$L__BB0_238;
$L__BB0_239:
	add.s32 	%r565, %r1099, %r129;
	st.u32 	[%rd66+16], %r565;
	ld.u64 	%rd133, [%rd66+24];
	{ // callseq 9, 0
	.param .b64 param0;
	st.param.b64 	[param0], %rd133;
	call.uni 
	free, 
	(
	param0
	);
	} // callseq 9
	st.u64 	[%rd66+24], %rd280;
$L__BB0_240:
	cvt.rn.f32.u32 	%f56, %r1078;
	add.u64 	%rd134, %SP, 12;
	add.u64 	%rd135, %SPL, 12;
	st.local.f32 	[%rd135], %f56;
	st.local.f32 	[%rd135+4], %f158;
	st.local.f32 	[%rd135+8], %f159;
	add.s32 	%r176, %r1097, 1;
	mul.wide.s32 	%rd136, %r1097, 12;
	add.s64 	%rd137, %rd280, %rd136;
	st.f32 	[%rd137], %f56;
	st.f32 	[%rd137+4], %f158;
	st.f32 	[%rd137+8], %f159;
	{ // callseq 10, 0
	.param .b64 param0;
	st.param.b64 	[param0], %rd134;
	call.uni 
	free, 
	(
	param0
	);
	} // callseq 10
	add.s64 	%rd138, %rd134, 4;
	{ // callseq 11, 0
	.param .b64 param0;
	st.param.b64 	[param0], %rd138;
	call.uni 
	free, 
	(
	param0
	);
	} // callseq 11
	add.s64 	%rd139, %rd134, 8;
	{ // callseq 12, 0
	.param .b64 param0;
	st.param.b64 	[param0], %rd139;
	call.uni 
	free, 
	(
	param0
	);
	} // callseq 12
	mov.u32 	%r1097, %r176;
$L__BB0_241:
	add.s32 	%r1078, %r1078, 1;
	ld.u32 	%r566, [%rd66+8];
	setp.lt.u32 	%p122, %r1078, %r566;
	@%p122 bra 	$L__BB0_148;
	bra.uni 	$L__BB0_165;
$L__BB0_242:
	add.s32 	%r1116, %r1116, 1;
	setp.ge.s32 	%p177, %r1116, %r211;
	@%p177 bra 	$L__BB0_245;
$L__BB0_243:
	add.s32 	%r637, %r215, %r1116;
	mul.wide.u32 	%rd158, %r637, 4;
	add.s64 	%rd159, %rd48, %rd158;
	ld.u32 	%r638, [%rd159];
	and.b32  	%r639, %r638, 3;
	setp.eq.s32 	%p176, %r639, 1;
	@%p176 bra 	$L__BB0_244;
	bra.uni 	$L__BB0_242;
$L__BB0_244:
	add.u64 	%rd176, %SP, 24;
	{ // callseq 18, 0
	.param .b64 param0;
	st.param.b64 	[param0], %rd176;
	call.uni 
	free, 
	(
	param0
	);
	} // callseq 18
	{ // callseq 19, 0
	.param .b64 param0;
	st.param.b64 	[param0], %rd32;
	call.uni 
	free, 
	(
	param0
	);
	} // callseq 19
	{ // callseq 20, 0
	.param .b64 param0;
	st.param.b64 	[param0], %rd47;
	call.uni 
	free, 
	(
	param0
	);
	} // callseq 20
	bra.uni 	$L__BB0_274;
$L__BB0_245:
	setp.lt.s32 	%p178, %r209, 1;
	@%p178 bra 	$L__BB0_258;
	ld.u64 	%rd160, [%rd66+40];
	cvt.u64.u32 	%rd161, %r209;
	add.s64 	%rd162, %rd160, %rd161;
	ld.u8 	%rs49, [%rd162];
	setp.ne.s16 	%p179, %rs49, 0;
	add.s32 	%r218, %r209, -1;
	cvt.u64.u32 	%rd163, %r218;
	add.s64 	%rd49, %rd160, %rd163;
	@%p179 bra 	$L__BB0_248;
	ld.u8 	%rs161, [%rd49];
	setp.eq.s16 	%p181, %rs161, 0;
	mov.b16 	%rs162, 0;
	mov.u32 	%r1117, %r210;
	@%p181 bra 	$L__BB0_250;
	bra.uni 	$L__BB0_249;
$L__BB0_248:
	ld.u8 	%rs162, [%rd49];
	setp.ne.s16 	%p180, %rs162, 0;
	mov.b16 	%rs161, 0;
	mov.u32 	%r1117, %r210;
	@%p180 bra 	$L__BB0_250;
$L__BB0_249:
	mov.u16 	%rs162, %rs161;
	mov.u32 	%r1117, %r214;
$L__BB0_250:
	add.s32 	%r640, %r213, -1;
	setp.lt.u32 	%p182, %r211, %r640;
	selp.u32 	%r641, 1, 0, %p182;
	add.s32 	%r220, %r211, %r641;
	mul.lo.s32 	%r221, %r213, %r218;
	mov.u16 	%rs164, %rs162;
$L__BB0_251:
	@%p179 bra 	$L__BB0_253;
	and.b16  	%rs104, %rs164, 255;
	setp.eq.s16 	%p184, %rs104, 0;
	mov.b16 	%rs165, 0;
	mov.u32 	%r1119, %r211;
	@%p184 bra 	$L__BB0_256;
$L__BB0_253:
	setp.eq.s16 	%p185, %rs49, 0;
	@%p185 bra 	$L__BB0_255;
	setp.ne.s16 	%p186, %rs162, 0;
	mov.b16 	%rs164, 0;
	mov.u16 	%rs165, %rs162;
	mov.u32 	%r1119, %r211;
	@%p186 bra 	$L__BB0_256;
$L__BB0_255:
	mov.u16 	%rs165, %rs164;
	mov.u32 	%r1119, %r220;
$L__BB0_256:
	setp.ge.s32 	%p187, %r1117, %r1119;
	@%p187 bra 	$L__BB0_258;
	ld.u64 	%rd173, [%rd66+32];
	add.s32 	%r654, %r221, %r1117;
	mul.wide.u32 	%rd174, %r654, 4;
	add.s64 	%rd175, %rd173, %rd174;
	ld.u32 	%r655, [%rd175];
	and.b32  	%r656, %r655, 3;
	setp.eq.s32 	%p201, %r656, 1;
	add.s32 	%r1117, %r1117, 1;
	mov.u16 	%rs164, %rs165;
	@%p201 bra 	$L__BB0_244;
	bra.uni 	$L__BB0_251;
$L__BB0_258:
	add.s32 	%r642, %r212, -1;
	setp.ge.u32 	%p188, %r209, %r642;
	@%p188 bra 	$L__BB0_271;
	ld.u64 	%rd164, [%rd66+40];
	cvt.s64.s32 	%rd165, %r209;
	add.s64 	%rd50, %rd164, %rd165;
	ld.u8 	%rs57, [%rd50];
	setp.ne.s16 	%p189, %rs57, 0;
	@%p189 bra 	$L__BB0_261;
	ld.u8 	%rs166, [%rd50+1];
	setp.eq.s16 	%p191, %rs166, 0;
	mov.b16 	%rs167, 0;
	mov.u32 	%r1120, %r210;
	@%p191 bra 	$L__BB0_263;
	bra.uni 	$L__BB0_262;
$L__BB0_261:
	ld.u8 	%rs167, [%rd50+1];
	setp.ne.s16 	%p190, %rs167, 0;
	mov.b16 	%rs166, 0;
	mov.u32 	%r1120, %r210;
	@%p190 bra 	$L__BB0_263;
$L__BB0_262:
	mov.u16 	%rs167, %rs166;
	mov.u32 	%r1120, %r214;
$L__BB0_263:
	add.s32 	%r643, %r213, -1;
	setp.lt.u32 	%p192, %r211, %r643;
	selp.u32 	%r644, 1, 0, %p192;
	add.s32 	%r226, %r211, %r644;
	mad.lo.s32 	%r227, %r213, %r209, %r213;
	mov.u16 	%rs169, %rs167;
$L__BB0_264:
	setp.ne.s16 	%p193, %rs57, 0;
	@%p193 bra 	$L__BB0_266;
	and.b16  	%rs109, %rs169, 255;
	setp.eq.s16 	%p194, %rs109, 0;
	mov.b16 	%rs170, 0;
	mov.u32 	%r1122, %r211;
	@%p194 bra 	$L__BB0_269;
$L__BB0_266:
	setp.eq.s16 	%p195, %rs57, 0;
	@%p195 bra 	$L__BB0_268;
	setp.ne.s16 	%p196, %rs167, 0;
	mov.b16 	%rs169, 0;
	mov.u16 	%rs170, %rs167;
	mov.u32 	%r1122, %r211;
	@%p196 bra 	$L__BB0_269;
$L__BB0_268:
	mov.u16 	%rs170, %rs169;
	mov.u32 	%r1122, %r226;
$L__BB0_269:
	setp.ge.s32 	%p197, %r1120, %r1122;
	@%p197 bra 	$L__BB0_271;
	ld.u64 	%rd170, [%rd66+32];
	add.s32 	%r651, %r227, %r1120;
	mul.wide.u32 	%rd171, %r651, 4;
	add.s64 	%rd172, %rd170, %rd171;
	ld.u32 	%r652, [%rd172];
	and.b32  	%r653, %r652, 3;
	setp.eq.s32 	%p200, %r653, 1;
	add.s32 	%r1120, %r1120, 1;
	mov.u16 	%rs169, %rs170;
	@%p200 bra 	$L__BB0_244;
	bra.uni 	$L__BB0_264;
$L__BB0_271:
	mad.lo.s32 	%r1123, %r213, %r209, %r210;
	add.s32 	%r645, %r1123, %r128;
	setp.ge.u32 	%p198, %r1123, %r645;
	@%p198 bra 	$L__BB0_273;
$L__BB0_272:
	ld.u64 	%rd166, [%rd66+32];
	mul.wide.s32 	%rd167, %r1123, 4;
	add.s64 	%rd168, %rd166, %rd167;
	ld.u32 	%r646, [%rd168];
	and.b32  	%r647, %r646, -4;
	or.b32  	%r648, %r647, 1;
	st.u32 	[%rd168], %r648;
	add.s32 	%r1123, %r1123, 1;
	ld.u32 	%r649, [%rd66+4];
	mad.lo.s32 	%r650, %r649, %r209, %r211;
	setp.lt.u32 	%p199, %r1123, %r650;
	@%p199 bra 	$L__BB0_272;
$L__BB0_273:
	add.u64 	%rd169, %SP, 24;
	{ // callseq 15, 0
	.param .b64 param0;
	st.param.b64 	[param0], %rd169;
	call.uni 
	free, 
	(
	param0
	);
	} // callseq 15
	{ // callseq 16, 0
	.param .b64 param0;
	st.param.b64 	[param0], %rd32;
	call.uni 
	free, 
	(
	param0
	);
	} // callseq 16
	{ // callseq 17, 0
	.param .b64 param0;
	st.param.b64 	[param0], %rd47;
	call.uni 
	free, 
	(
	param0
	);
	} // callseq 17
$L__BB0_274:
	add.s32 	%r1076, %r1076, 1;
	ld.u32 	%r1159, [%rd66+12];
	cvt.rn.f64.u32 	%fd7, %r1159;
	mul.f64 	%fd8, %fd7, 0d3FE3333333333333;
	cvt.rzi.s32.f64 	%r657, %fd8;
	setp.lt.s32 	%p202, %r1076, %r657;
	@%p202 bra 	$L__BB0_145;
	bra.uni 	$L__BB0_152;
$L__BB0_275:
	setp.eq.s32 	%p43, %r1159, 0;
	mov.b32 	%r1203, 0;
	@%p43 bra 	$L__BB0_288;
	ld.u64 	%rd51, [%rd66+32];
	and.b32  	%r241, %r1159, 15;
	setp.lt.u32 	%p44, %r1159, 16;
	mov.b32 	%r1192, 0;
	mov.u32 	%r1203, %r1192;
	@%p44 bra 	$L__BB0_279;
	and.b32  	%r1192, %r1159, -16;
	mov.b32 	%r1166, 0;
	mov.u32 	%r1203, %r1166;
$L__BB0_278:
	.pragma "nounroll";
	mul.wide.u32 	%rd90, %r1166, 4;
	add.s64 	%rd91, %rd51, %rd90;
	ld.u32 	%r416, [%rd91];
	and.b32  	%r417, %r416, 3;
	setp.eq.s32 	%p45, %r417, 1;
	selp.u32 	%r418, 1, 0, %p45;
	add.s32 	%r419, %r1203, %r418;
	ld.u32 	%r420, [%rd91+4];
	and.b32  	%r421, %r420, 3;
	setp.eq.s32 	%p46, %r421, 1;
	selp.u32 	%r422, 1, 0, %p46;
	add.s32 	%r423, %r419, %r422;
	ld.u32 	%r424, [%rd91+8];
	and.b32  	%r425, %r424, 3;
	setp.eq.s32 	%p47, %r425, 1;
	selp.u32 	%r426, 1, 0, %p47;
	add.s32 	%r427, %r423, %r426;
	ld.u32 	%r428, [%rd91+12];
	and.b32  	%r429, %r428, 3;
	setp.eq.s32 	%p48, %r429, 1;
	selp.u32 	%r430, 1, 0, %p48;
	add.s32 	%r431, %r427, %r430;
	ld.u32 	%r432, [%rd91+16];
	and.b32  	%r433, %r432, 3;
	setp.eq.s32 	%p49, %r433, 1;
	selp.u32 	%r434, 1, 0, %p49;
	add.s32 	%r435, %r431, %r434;
	ld.u32 	%r436, [%rd91+20];
	and.b32  	%r437, %r436, 3;
	setp.eq.s32 	%p50, %r437, 1;
	selp.u32 	%r438, 1, 0, %p50;
	add.s32 	%r439, %r435, %r438;
	ld.u32 	%r440, [%rd91+24];
	and.b32  	%r441, %r440, 3;
	setp.eq.s32 	%p51, %r441, 1;
	selp.u32 	%r442, 1, 0, %p51;
	add.s32 	%r443, %r439, %r442;
	ld.u32 	%r444, [%rd91+28];
	and.b32  	%r445, %r444, 3;
	setp.eq.s32 	%p52, %r445, 1;
	selp.u32 	%r446, 1, 0, %p52;
	add.s32 	%r447, %r443, %r446;
	ld.u32 	%r448, [%rd91+32];
	and.b32  	%r449, %r448, 3;
	setp.eq.s32 	%p53, %r449, 1;
	selp.u32 	%r450, 1, 0, %p53;
	add.s32 	%r451, %r447, %r450;
	ld.u32 	%r452, [%rd91+36];
	and.b32  	%r453, %r452, 3;
	setp.eq.s32 	%p54, %r453, 1;
	selp.u32 	%r454, 1, 0, %p54;
	add.s32 	%r455, %r451, %r454;
	ld.u32 	%r456, [%rd91+40];
	and.b32  	%r457, %r456, 3;
	setp.eq.s32 	%p55, %r457, 1;
	selp.u32 	%r458, 1, 0, %p55;
	add.s32 	%r459, %r455, %r458;
	ld.u32 	%r460, [%rd91+44];
	and.b32  	%r461, %r460, 3;
	setp.eq.s32 	%p56, %r461, 1;
	selp.u32 	%r462, 1, 0, %p56;
	add.s32 	%r463, %r459, %r462;
	ld.u32 	%r464, [%rd91+48];
	and.b32  	%r465, %r464, 3;
	setp.eq.s32 	%p57, %r465, 1;
	selp.u32 	%r466, 1, 0, %p57;
	add.s32 	%r467, %r463, %r466;
	ld.u32 	%r468, [%rd91+52];
	and.b32  	%r469, %r468, 3;
	setp.eq.s32 	%p58, %r469, 1;
	selp.u32 	%r470, 1, 0, %p58;
	add.s32 	%r471, %r467, %r470;
	ld.u32 	%r472, [%rd91+56];
	and.b32  	%r473, %r472, 3;
	setp.eq.s32 	%p59, %r473, 1;
	selp.u32 	%r474, 1, 0, %p59;
	add.s32 	%r475, %r471, %r474;
	ld.u32 	%r476, [%rd91+60];
	and.b32  	%r477, %r476, 3;
	setp.eq.s32 	%p60, %r477, 1;
	selp.u32 	%r478, 1, 0, %p60;
	add.s32 	%r1203, %r475, %r478;
	add.s32 	%r1166, %r1166, 16;
	setp.eq.s32 	%p61, %r1166, %r1192;
	@%p61 bra 	$L__BB0_279;
	bra.uni 	$L__BB0_278;
$L__BB0_279:
	setp.eq.s32 	%p62, %r241, 0;
	@%p62 bra 	$L__BB0_288;
	and.b32  	%r353, %r1159, 7;
	setp.lt.u32 	%p63, %r241, 8;
	@%p63 bra 	$L__BB0_282;
	mul.wide.u32 	%rd92, %r1192, 4;
	add.s64 	%rd93, %rd51, %rd92;
	ld.u32 	%r480, [%rd93];
	and.b32  	%r481, %r480, 3;
	setp.eq.s32 	%p64, %r481, 1;
	selp.u32 	%r482, 1, 0, %p64;
	add.s32 	%r483, %r1203, %r482;
	ld.u32 	%r484, [%rd93+4];
	and.b32  	%r485, %r484, 3;
	setp.eq.s32 	%p65, %r485, 1;
	selp.u32 	%r486, 1, 0, %p65;
	add.s32 	%r487, %r483, %r486;
	ld.u32 	%r488, [%rd93+8];
	and.b32  	%r489, %r488, 3;
	setp.eq.s32 	%p66, %r489, 1;
	selp.u32 	%r490, 1, 0, %p66;
	add.s32 	%r491, %r487, %r490;
	ld.u32 	%r492, [%rd93+12];
	and.b32  	%r493, %r492, 3;
	setp.eq.s32 	%p67, %r493, 1;
	selp.u32 	%r494, 1, 0, %p67;
	add.s32 	%r495, %r491, %r494;
	ld.u32 	%r496, [%rd93+16];
	and.b32  	%r497, %r496, 3;
	setp.eq.s32 	%p68, %r497, 1;
	selp.u32 	%r498, 1, 0, %p68;
	add.s32 	%r499, %r495, %r498;
	ld.u32 	%r500, [%rd93+20];
	and.b32  	%r501, %r500, 3;
	setp.eq.s32 	%p69, %r501, 1;
	selp.u32 	%r502, 1, 0, %p69;
	add.s32 	%r503, %r499, %r502;
	ld.u32 	%r504, [%rd93+24];
	and.b32  	%r505, %r504, 3;
	setp.eq.s32 	%p70, %r505, 1;
	selp.u32 	%r506, 1, 0, %p70;
	add.s32 	%r507, %r503, %r506;
	ld.u32 	%r508, [%rd93+28];
	and.b32  	%r509, %r508, 3;
	setp.eq.s32 	%p71, %r509, 1;
	selp.u32 	%r510, 1, 0, %p71;
	add.s32 	%r1203, %r507, %r510;
	add.s32 	%r1192, %r1192, 8;
$L__BB0_282:
	setp.eq.s32 	%p72, %r353, 0;
	@%p72 bra 	$L__BB0_288;
	and.b32  	%r359, %r1159, 3;
	setp.lt.u32 	%p73, %r353, 4;
	@%p73 bra 	$L__BB0_285;
	mul.wide.u32 	%rd94, %r1192, 4;
	add.s64 	%rd95, %rd51, %rd94;
	ld.u32 	%r512, [%rd95];
	and.b32  	%r513, %r512, 3;
	setp.eq.s32 	%p74, %r513, 1;
	selp.u32 	%r514, 1, 0, %p74;
	add.s32 	%r515, %r1203, %r514;
	ld.u32 	%r516, [%rd95+4];
	and.b32  	%r517, %r516, 3;
	setp.eq.s32 	%p75, %r517, 1;
	selp.u32 	%r518, 1, 0, %p75;
	add.s32 	%r519, %r515, %r518;
	ld.u32 	%r520, [%rd95+8];
	and.b32  	%r521, %r520, 3;
	setp.eq.s32 	%p76, %r521, 1;
	selp.u32 	%r522, 1, 0, %p76;
	add.s32 	%r523, %r519, %r522;
	ld.u32 	%r524, [%rd95+12];
	and.b32  	%r525, %r524, 3;
	setp.eq.s32 	%p77, %r525, 1;
	selp.u32 	%r526, 1, 0, %p77;
	add.s32 	%r1203, %r523, %r526;
	add.s32 	%r1192, %r1192, 4;
$L__BB0_285:
	setp.eq.s32 	%p78, %r359, 0;
	@%p78 bra 	$L__BB0_288;
	mov.b32 	%r1202, 0;
$L__BB0_287:
	.pragma "nounroll";
	mul.wide.u32 	%rd96, %r1192, 4;
	add.s64 	%rd97, %rd51, %rd96;
	ld.u32 	%r528, [%rd97];
	and.b32  	%r529, %r528, 3;
	setp.eq.s32 	%p79, %r529, 1;
	selp.u32 	%r530, 1, 0, %p79;
	add.s32 	%r1203, %r1203, %r530;
	add.s32 	%r1192, %r1192, 1;
	add.s32 	%r1202, %r1202, 1;
	setp.ne.s32 	%p80, %r1202, %r359;
	@%p80 bra 	$L__BB0_287;
$L__BB0_288:
	ld.param.u64 	%rd275, [_Z5trainPP4SeatPbiiiPiPS3_ii_param_5];
	cvta.to.global.u64 	%rd268, %rd275;
	mul.wide.u32 	%rd269, %r1, 4;
	add.s64 	%rd270, %rd268, %rd269;
	st.global.u32 	[%rd270], %r1203;
	add.u64 	%rd271, %SP, 40;
	add.u64 	%rd272, %SPL, 40;
	st.local.u32 	[%rd272], %r1203;
	mov.u64 	%rd273, $str;
	cvta.global.u64 	%rd274, %rd273;
	{ // callseq 41, 0
	.param .b64 param0;
	st.param.b64 	[param0], %rd274;
	.param .b64 param1;
	st.param.b64 	[param1], %rd271;
	.param .b32 retval0;
	call.uni (retval0), 
	vprintf, 
	(
	param0, 
	param1
	);
	ld.param.b32 	%r1021, [retval0];
	} // callseq 41
	ret;
$L__BB0_289:
	add.s32 	%r1142, %r1142, 1;
	setp.ge.s32 	%p15, %r1142, %r262;
	@%p15 bra 	$L__BB0_292;
$L__BB0_290:
	add.s32 	%r389, %r264, %r1142;
	mul.wide.u32 	%rd75, %r389, 4;
	add.s64 	%rd76, %rd52, %rd75;
	ld.u32 	%r390, [%rd76];
	and.b32  	%r391, %r390, 3;
	setp.eq.s32 	%p14, %r391, 1;
	mov.u32 	%r1158, %r1163;
	@%p14 bra 	$L__BB0_291;
	bra.uni 	$L__BB0_289;
$L__BB0_291:
	add.s32 	%r410, %r1140, 1;
	setp.eq.s32 	%p40, %r410, %r249;
	selp.b32 	%r1140, 0, %r410, %p40;
	add.s32 	%r1141, %r1141, 1;
	setp.lt.u32 	%p41, %r1141, %r243;
	mov.u32 	%r1159, %r243;
	@%p41 bra 	$L__BB0_139;
	bra.uni 	$L__BB0_321;
$L__BB0_292:
	setp.gt.u32 	%p16, %r249, %r1141;
	@%p16 bra 	$L__BB0_305;
	ld.u64 	%rd77, [%rd66+40];
	cvt.u64.u32 	%rd78, %r261;
	add.s64 	%rd53, %rd77, %rd78;
	ld.u8 	%rs65, [%rd53];
	setp.ne.s16 	%p17, %rs65, 0;
	@%p17 bra 	$L__BB0_295;
	ld.u8 	%rs171, [%rd53+-1];
	setp.eq.s16 	%p19, %rs171, 0;
	mov.b16 	%rs172, 0;
	mov.u32 	%r1143, %r1140;
	@%p19 bra 	$L__BB0_297;
	bra.uni 	$L__BB0_296;
$L__BB0_295:
	ld.u8 	%rs172, [%rd53+-1];
	setp.ne.s16 	%p18, %rs172, 0;
	mov.b16 	%rs171, 0;
	mov.u32 	%r1143, %r1140;
	@%p18 bra 	$L__BB0_297;
$L__BB0_296:
	mov.u16 	%rs172, %rs171;
	mov.u32 	%r1143, %r263;
$L__BB0_297:
	add.s32 	%r392, %r261, -1;
	mul.lo.s32 	%r268, %r1163, %r392;
	mov.u16 	%rs174, %rs172;
$L__BB0_298:
	setp.ne.s16 	%p20, %rs65, 0;
	@%p20 bra 	$L__BB0_300;
	and.b16  	%rs84, %rs174, 255;
	setp.eq.s16 	%p21, %rs84, 0;
	mov.b16 	%rs175, 0;
	mov.u32 	%r1146, %r262;
	@%p21 bra 	$L__BB0_303;
$L__BB0_300:
	setp.eq.s16 	%p22, %rs65, 0;
	@%p22 bra 	$L__BB0_302;
	setp.ne.s16 	%p23, %rs172, 0;
	mov.b16 	%rs174, 0;
	mov.u16 	%rs175, %rs172;
	mov.u32 	%r1146, %r262;
	@%p23 bra 	$L__BB0_303;
$L__BB0_302:
	add.s32 	%r393, %r1163, -1;
	setp.lt.u32 	%p24, %r262, %r393;
	selp.u32 	%r394, 1, 0, %p24;
	add.s32 	%r1146, %r262, %r394;
	mov.u16 	%rs175, %rs174;
$L__BB0_303:
	setp.ge.s32 	%p25, %r1143, %r1146;
	@%p25 bra 	$L__BB0_305;
	ld.u64 	%rd79, [%rd66+32];
	add.s32 	%r395, %r268, %r1143;
	mul.wide.u32 	%rd80, %r395, 4;
	add.s64 	%rd81, %rd79, %rd80;
	ld.u32 	%r396, [%rd81];
	and.b32  	%r397, %r396, 3;
	setp.eq.s32 	%p26, %r397, 1;
	add.s32 	%r1143, %r1143, 1;
	mov.u16 	%rs174, %rs175;
	mov.u32 	%r1158, %r1163;
	@%p26 bra 	$L__BB0_291;
	bra.uni 	$L__BB0_298;
$L__BB0_305:
	setp.ge.u32 	%p27, %r261, %r253;
	@%p27 bra 	$L__BB0_318;
	ld.u64 	%rd82, [%rd66+40];
	cvt.u64.u32 	%rd83, %r261;
	add.s64 	%rd54, %rd82, %rd83;
	ld.u8 	%rs73, [%rd54];
	setp.ne.s16 	%p28, %rs73, 0;
	@%p28 bra 	$L__BB0_308;
	ld.u8 	%rs176, [%rd54+1];
	setp.eq.s16 	%p30, %rs176, 0;
	mov.b16 	%rs177, 0;
	mov.u32 	%r1147, %r1140;
	@%p30 bra 	$L__BB0_310;
	bra.uni 	$L__BB0_309;
$L__BB0_308:
	ld.u8 	%rs177, [%rd54+1];
	setp.ne.s16 	%p29, %rs177, 0;
	mov.b16 	%rs176, 0;
	mov.u32 	%r1147, %r1140;
	@%p29 bra 	$L__BB0_310;
$L__BB0_309:
	mov.u16 	%rs177, %rs176;
	mov.u32 	%r1147, %r263;
$L__BB0_310:
	mad.lo.s32 	%r275, %r1163, %r261, %r1163;
	mov.u16 	%rs179, %rs177;
$L__BB0_311:
	setp.ne.s16 	%p31, %rs73, 0;
	@%p31 bra 	$L__BB0_313;
	and.b16  	%rs89, %rs179, 255;
	setp.eq.s16 	%p32, %rs89, 0;
	mov.b16 	%rs180, 0;
	mov.u32 	%r1151, %r262;
	@%p32 bra 	$L__BB0_316;
$L__BB0_313:
	setp.eq.s16 	%p33, %rs73, 0;
	@%p33 bra 	$L__BB0_315;
	setp.ne.s16 	%p34, %rs177, 0;
	mov.b16 	%rs179, 0;
	mov.u16 	%rs180, %rs177;
	mov.u32 	%r1151, %r262;
	@%p34 bra 	$L__BB0_316;
$L__BB0_315:
	add.s32 	%r398, %r1163, -1;
	setp.lt.u32 	%p35, %r262, %r398;
	selp.u32 	%r399, 1, 0, %p35;
	add.s32 	%r1151, %r262, %r399;
	mov.u16 	%rs180, %rs179;
$L__BB0_316:
	setp.ge.s32 	%p36, %r1147, %r1151;
	@%p36 bra 	$L__BB0_318;
	ld.u64 	%rd87, [%rd66+32];
	add.s32 	%r407, %r275, %r1147;
	mul.wide.u32 	%rd88, %r407, 4;
	add.s64 	%rd89, %rd87, %rd88;
	ld.u32 	%r408, [%rd89];
	and.b32  	%r409, %r408, 3;
	setp.eq.s32 	%p39, %r409, 1;
	add.s32 	%r1147, %r1147, 1;
	mov.u16 	%rs179, %rs180;
	mov.u32 	%r1158, %r1163;
	@%p39 bra 	$L__BB0_291;
	bra.uni 	$L__BB0_311;
$L__BB0_318:
	div.u32 	%r283, %r1141, %r1163;
	mul.lo.s32 	%r400, %r283, %r1163;
	sub.s32 	%r401, %r1141, %r400;
	add.s32 	%r285, %r401, %r251;
	add.s32 	%r402, %r1141, %r251;
	setp.ge.u32 	%p37, %r1141, %r402;
	mov.u32 	%r1159, %r243;
	mov.u32 	%r1158, %r1163;
	@%p37 bra 	$L__BB0_321;
$L__BB0_319:
	ld.u64 	%rd84, [%rd66+32];
	mul.wide.s32 	%rd85, %r1141, 4;
	add.s64 	%rd86, %rd84, %rd85;
	ld.u32 	%r403, [%rd86];
	and.b32  	%r404, %r403, -4;
	or.b32  	%r405, %r404, 1;
	st.u32 	[%rd86], %r405;
	add.s32 	%r1141, %r1141, 1;
	ld.u32 	%r1163, [%rd66+4];
	mad.lo.s32 	%r406, %r1163, %r283, %r285;
	setp.lt.u32 	%p38, %r1141, %r406;
	@%p38 bra 	$L__BB0_319;
	ld.u32 	%r1159, [%rd66+12];
	mov.u32 	%r1158, %r1163;
$L__BB0_321:
	add.s32 	%r1134, %r1134, 1;
	cvt.rn.f64.u32 	%fd3, %r1159;
	mul.f64 	%fd4, %fd3, 0d3FE3333333333333;
	cvt.rzi.s32.f64 	%r411, %fd4;
	setp.lt.s32 	%p42, %r1134, %r411;
	@%p42 bra 	$L__BB0_136;
	bra.uni 	$L__BB0_275;
$L__BB0_322:
	add.f32 	%f144, %f144, 0f3F800000;
	bra.uni 	$L__BB0_89;
$L__BB0_323:
	add.f32 	%f159, %f159, 0f3F800000;
	bra.uni 	$L__BB0_231;

}


// ===== COMPILED SASS (sm_100) =====

	.target	sm_100

	.elftype	@"ET_EXEC"


//--------------------- .note.nv.tkinfo           --------------------------
	.section	.note.nv.tkinfo,"",@"SHT_NOTE"
	.sectionflags	@"SHF_NOTE_NV_TKINFO"
	.tkinfo
        /*0018*/ 	.word	0x00000002
        /*0030*/ 	.string	""
        /*0030*/ 	.string	"ptxas"
        /*0030*/ 	.string	"Cuda compilation tools, release 13.0, V13.0.88"
        /*0030*/ 	.string	"Build cuda_13.0.r13.0/compiler.36424714_0"
        /*0030*/ 	.string	"-arch sm_100 -m 64 "



//--------------------- .note.nv.cuinfo           --------------------------
	.section	.note.nv.cuinfo,"",@"SHT_NOTE"
	.sectionflags	@"SHF_NOTE_NV_CUINFO"
        /*0018*/ 	.short	0x0002
        /*001a*/ 	.short	0x0064
        /*001c*/ 	.short	0x0082
	.zero		2


//--------------------- .nv.info                  --------------------------
	.section	.nv.info,"",@"SHT_CUDA_INFO"
	.align	4


	//----- nvinfo : EIATTR_REGCOUNT
	.align		4
        /*0000*/ 	.byte	0x04, 0x2f
        /*0002*/ 	.short	(.L_2 - .L_1)
	.align		4
.L_1:
        /*0004*/ 	.word	index@(_Z5trainPP4SeatPbiiiPiPS3_ii)
        /*0008*/ 	.word	0x00000026


	//----- nvinfo : EIATTR_FRAME_SIZE
	.align		4
.L_2:
        /*000c*/ 	.byte	0x04, 0x11
        /*000e*/ 	.short	(.L_4 - .L_3)
	.align		4
.L_3:
        /*0010*/ 	.word	index@(_Z5trainPP4SeatPbiiiPiPS3_ii)
        /*0014*/ 	.word	0x00000030


	//----- nvinfo : EIATTR_MIN_STACK_SIZE
	.align		4
.L_4:
        /*0018*/ 	.byte	0x04, 0x12
        /*001a*/ 	.short	(.L_6 - .L_5)
	.align		4
.L_5:
        /*001c*/ 	.word	index@(_Z5trainPP4SeatPbiiiPiPS3_ii)
        /*0020*/ 	.word	0x00000030
.L_6:


//--------------------- .nv.compat                --------------------------
	.section	.nv.compat,"",@"SHT_CUDA_COMPAT_INFO"
	.align	4
        /*0000*/ 	.byte	0x02, 0x09, 0x00, 0x00, 0x02, 0x02, 0x01, 0x00, 0x02, 0x05, 0x05, 0x00, 0x03, 0x07, 0x01, 0x01
        /*0010*/ 	.byte	0x02, 0x03, 0x00, 0x00, 0x02, 0x06, 0x01, 0x00, 0x04, 0x0b, 0x08, 0x00, 0x01, 0x00, 0x00, 0x00
        /*0020*/ 	.byte	0x00, 0x00, 0x00, 0x00


//--------------------- .nv.info._Z5trainPP4SeatPbiiiPiPS3_ii --------------------------
	.section	.nv.info._Z5trainPP4SeatPbiiiPiPS3_ii,"",@"SHT_CUDA_INFO"
	.sectionflags	@""
	.align	4


	//----- nvinfo : EIATTR_CUDA_API_VERSION
	.align		4
        /*0000*/ 	.byte	0x04, 0x37
        /*0002*/ 	.short	(.L_8 - .L_7)
.L_7:
        /*0004*/ 	.word	0x00000082


	//----- nvinfo : EIATTR_KPARAM_INFO
	.align		4
.L_8:
        /*0008*/ 	.byte	0x04, 0x17
        /*000a*/ 	.short	(.L_10 - .L_9)
.L_9:
        /*000c*/ 	.word	0x00000000
        /*0010*/ 	.short	0x0008
        /*0012*/ 	.short	0x0034
        /*0014*/ 	.byte	0x00, 0xf0, 0x11, 0x00


	//----- nvinfo : EIATTR_KPARAM_INFO
	.align		4
.L_10:
        /*0018*/ 	.byte	0x04, 0x17
        /*001a*/ 	.short	(.L_12 - .L_11)
.L_11:
        /*001c*/ 	.word	0x00000000
        /*0020*/ 	.short	0x0007
        /*0022*/ 	.short	0x0030
        /*0024*/ 	.byte	0x00, 0xf0, 0x11, 0x00


	//----- nvinfo : EIATTR_KPARAM_INFO
	.align		4
.L_12:
        /*0028*/ 	.byte	0x04, 0x17
        /*002a*/ 	.short	(.L_14 - .L_13)
.L_13:
        /*002c*/ 	.word	0x00000000
        /*0030*/ 	.short	0x0006
        /*0032*/ 	.short	0x0028
        /*0034*/ 	.byte	0x00, 0xf5, 0x21, 0x00


	//----- nvinfo : EIATTR_KPARAM_INFO
	.align		4
.L_14:
        /*0038*/ 	.byte	0x04, 0x17
        /*003a*/ 	.short	(.L_16 - .L_15)
.L_15:
        /*003c*/ 	.word	0x00000000
        /*0040*/ 	.short	0x0005
        /*0042*/ 	.short	0x0020
        /*0044*/ 	.byte	0x00, 0xf5, 0x21, 0x00


	//----- nvinfo : EIATTR_KPARAM_INFO
	.align		4
.L_16:
        /*0048*/ 	.byte	0x04, 0x17
        /*004a*/ 	.short	(.L_18 - .L_17)
.L_17:
        /*004c*/ 	.word	0x00000000
        /*0050*/ 	.short	0x0004
        /*0052*/ 	.short	0x0018
        /*0054*/ 	.byte	0x00, 0xf0, 0x11, 0x00


	//----- nvinfo : EIATTR_KPARAM_INFO
	.align		4
.L_18:
        /*0058*/ 	.byte	0x04, 0x17
        /*005a*/ 	.short	(.L_20 - .L_19)
.L_19:
        /*005c*/ 	.word	0x00000000
        /*0060*/ 	.short	0x0003
        /*0062*/ 	.short	0x0014
        /*0064*/ 	.byte	0x00, 0xf0, 0x11, 0x00


	//----- nvinfo : EIATTR_KPARAM_INFO
	.align		4
.L_20:
        /*0068*/ 	.byte	0x04, 0x17
        /*006a*/ 	.short	(.L_22 - .L_21)
.L_21:
        /*006c*/ 	.word	0x00000000
        /*0070*/ 	.short	0x0002
        /*0072*/ 	.short	0x0010
        /*0074*/ 	.byte	0x00, 0xf0, 0x11, 0x00


	//----- nvinfo : EIATTR_KPARAM_INFO
	.align		4
.L_22:
        /*0078*/ 	.byte	0x04, 0x17
        /*007a*/ 	.short	(.L_24 - .L_23)
.L_23:
        /*007c*/ 	.word	0x00000000
        /*0080*/ 	.short	0x0001
        /*0082*/ 	.short	0x0008
        /*0084*/ 	.byte	0x00, 0xf5, 0x21, 0x00


	//----- nvinfo : EIATTR_KPARAM_INFO
	.align		4
.L_24:
        /*0088*/ 	.byte	0x04, 0x17
        /*008a*/ 	.short	(.L_26 - .L_25)
.L_25:
        /*008c*/ 	.word	0x00000000
        /*0090*/ 	.short	0x0000
        /*0092*/ 	.short	0x0000
        /*0094*/ 	.byte	0x00, 0xf5, 0x21, 0x00


	//----- nvinfo : EIATTR_SPARSE_MMA_MASK
	.align		4
.L_26:
        /*0098*/ 	.byte	0x03, 0x50
        /*009a*/ 	.short	0x0000


	//----- nvinfo : EIATTR_MAXREG_COUNT
	.align		4
        /*009c*/ 	.byte	0x03, 0x1b
        /*009e*/ 	.short	0x00ff


	//----- nvinfo : EIATTR_EXTERNS
	.align		4
        /*00a0*/ 	.byte	0x04, 0x0f
        /*00a2*/ 	.short	(.L_28 - .L_27)


	//   ....[0]....
	.align		4
.L_27:
        /*00a4*/ 	.word	index@(vprintf)


	//   ....[1]....
	.align		4
        /*00a8*/ 	.word	index@(free)


	//   ....[2]....
	.align		4
        /*00ac*/ 	.word	index@(malloc)


	//----- nvinfo : EIATTR_MERCURY_ISA_VERSION
	.align		4
.L_28:
        /*00b0*/ 	.byte	0x03, 0x5f
        /*00b2*/ 	.short	0x0101


	//----- nvinfo : EIATTR_VRC_CTA_INIT_COUNT
	.align		4
        /*00b4*/ 	.byte	0x02, 0x4a
	.zero		1
	.zero		1


	//----- nvinfo : EIATTR_SYSCALL_OFFSETS
	.align		4
        /*00b8*/ 	.byte	0x04, 0x46
        /*00ba*/ 	.short	(.L_30 - .L_29)


	//   ....[0]....
.L_29:
        /*00bc*/ 	.word	0x000000e0


	//   ....[1]....
        /*00c0*/ 	.word	0x00000440


	//   ....[2]....
        /*00c4*/ 	.word	0x000004a0


	//   ....[3]....
        /*00c8*/ 	.word	0x000010b0


	//   ....[4]....
        /*00cc*/ 	.word	0x000012d0


	//   ....[5]....
        /*00d0*/ 	.word	0x00001400


	//   ....[6]....
        /*00d4*/ 	.word	0x00001470


	//   ....[7]....
        /*00d8*/ 	.word	0x000014e0


	//   ....[8]....
        /*00dc*/ 	.word	0x000016e0


	//   ....[9]....
        /*00e0*/ 	.word	0x000018d0


	//   ....[10]....
        /*00e4*/ 	.word	0x000019e0


	//   ....[11]....
        /*00e8*/ 	.word	0x00001a30


	//   ....[12]....
        /*00ec*/ 	.word	0x00001a80


	//   ....[13]....
        /*00f0*/ 	.word	0x00002600


	//   ....[14]....
        /*00f4*/ 	.word	0x00002810


	//   ....[15]....
        /*00f8*/ 	.word	0x00003480


	//   ....[16]....
        /*00fc*/ 	.word	0x000034e0


	//   ....[17]....
        /*0100*/ 	.word	0x00003530


	//   ....[18]....
        /*0104*/ 	.word	0x000036b0


	//   ....[19]....
        /*0108*/ 	.word	0x00003710


	//   ....[20]....
        /*010c*/ 	.word	0x00003760


	//   ....[21]....
        /*0110*/ 	.word	0x00006360


	//   ....[22]....
        /*0114*/ 	.word	0x000063c0


	//   ....[23]....
        /*0118*/ 	.word	0x00006fc0


	//   ....[24]....
        /*011c*/ 	.word	0x000071e0


	//   ....[25]....
        /*0120*/ 	.word	0x00007310


	//   ....[26]....
        /*0124*/ 	.word	0x00007380


	//   ....[27]....
        /*0128*/ 	.word	0x000073f0


	//   ....[28]....
        /*012c*/ 	.word	0x000075f0


	//   ....[29]....
        /*0130*/ 	.word	0x000077e0


	//   ....[30]....
        /*0134*/ 	.word	0x000078f0


	//   ....[31]....
        /*0138*/ 	.word	0x00007940


	//   ....[32]....
        /*013c*/ 	.word	0x00007990


	//   ....[33]....
        /*0140*/ 	.word	0x00008510


	//   ....[34]....
        /*0144*/ 	.word	0x00008720


	//   ....[35]....
        /*0148*/ 	.word	0x00009370


	//   ....[36]....
        /*014c*/ 	.word	0x000093d0


	//   ....[37]....
        /*0150*/ 	.word	0x00009420


	//   ....[38]....
        /*0154*/ 	.word	0x000095a0


	//   ....[39]....
        /*0158*/ 	.word	0x00009600


	//   ....[40]....
        /*015c*/ 	.word	0x00009650


	//   ....[41]....
        /*0160*/ 	.word	0x0000a400


	//----- nvinfo : EIATTR_EXIT_INSTR_OFFSETS
	.align		4
.L_30:
        /*0164*/ 	.byte	0x04, 0x1c
        /*0166*/ 	.short	(.L_32 - .L_31)


	//   ....[0]....
.L_31:
        /*0168*/ 	.word	0x0000a410


	//----- nvinfo : EIATTR_CRS_STACK_SIZE
	.align		4
.L_32:
        /*016c*/ 	.byte	0x04, 0x1e
        /*016e*/ 	.short	(.L_34 - .L_33)
.L_33:
        /*0170*/ 	.word	0x00000000


	//----- nvinfo : EIATTR_CBANK_PARAM_SIZE
	.align		4
.L_34:
        /*0174*/ 	.byte	0x03, 0x19
        /*0176*/ 	.short	0x0038


	//----- nvinfo : EIATTR_PARAM_CBANK
	.align		4
        /*0178*/ 	.byte	0x04, 0x0a
        /*017a*/ 	.short	(.L_36 - .L_35)
	.align		4
.L_35:
        /*017c*/ 	.word	index@(.nv.constant0._Z5trainPP4SeatPbiiiPiPS3_ii)
        /*0180*/ 	.short	0x0380
        /*0182*/ 	.short	0x0038


	//----- nvinfo : EIATTR_SW_WAR
	.align		4
.L_36:
        /*0184*/ 	.byte	0x04, 0x36
        /*0186*/ 	.short	(.L_38 - .L_37)
.L_37:
        /*0188*/ 	.word	0x00000008
.L_38:


//--------------------- .nv.callgraph             --------------------------
	.section	.nv.callgraph,"",@"SHT_CUDA_CALLGRAPH"
	.align	4
	.sectionentsize	8
	.align		4
        /*0000*/ 	.word	0x00000000
	.align		4
        /*0004*/ 	.word	0xffffffff
	.align		4
        /*0008*/ 	.word	index@(_Z5trainPP4SeatPbiiiPiPS3_ii)
	.align		4
        /*000c*/ 	.word	index@(vprintf)
	.align		4
        /*0010*/ 	.word	index@(_Z5trainPP4SeatPbiiiPiPS3_ii)
	.align		4
        /*0014*/ 	.word	index@(free)
	.align		4
        /*0018*/ 	.word	index@(_Z5trainPP4SeatPbiiiPiPS3_ii)
	.align		4
        /*001c*/ 	.word	index@(malloc)
	.align		4
        /*0020*/ 	.word	0x00000000
	.align		4
        /*0024*/ 	.word	0xfffffffe
	.align		4
        /*0028*/ 	.word	0x00000000
	.align		4
        /*002c*/ 	.word	0xfffffffd
	.align		4
        /*0030*/ 	.word	0x00000000
	.align		4
        /*0034*/ 	.word	0xfffffffc


//--------------------- .nv.constant4             --------------------------
	.section	.nv.constant4,"a",@progbits
	.align	8
	.align		8
.nv.constant4:
        /*0000*/ 	.dword	vprintf
	.align		8
        /*0008*/ 	.dword	free
	.align		8
        /*0010*/ 	.dword	malloc
	.align		8
        /*0018*/ 	.dword	$str


//--------------------- .text._Z5trainPP4SeatPbiiiPiPS3_ii --------------------------
	.section	.text._Z5trainPP4SeatPbiiiPiPS3_ii,"ax",@progbits
	.align	128
        .global         _Z5trainPP4SeatPbiiiPiPS3_ii
        .type           _Z5trainPP4SeatPbiiiPiPS3_ii,@function
        .size           _Z5trainPP4SeatPbiiiPiPS3_ii,(.L_x_309 - _Z5trainPP4SeatPbiiiPiPS3_ii)
        .other          _Z5trainPP4SeatPbiiiPiPS3_ii,@"STO_CUDA_ENTRY STV_DEFAULT"
_Z5trainPP4SeatPbiiiPiPS3_ii:
.text._Z5trainPP4SeatPbiiiPiPS3_ii:
[----:B------:R-:W0:Y:S01]  /*0000*/  LDC R1, c[0x0][0x37c] ;  /* 0x0000df00ff017b82 */ /* 0x000e220000000800 */
[----:B------:R-:W-:Y:S01]  /*0010*/  MOV R0, 0x10 ;  /* 0x0000001000007802 */ /* 0x000fe20000000f00 */
[----:B------:R-:W1:Y:S01]  /*0020*/  LDCU UR4, c[0x0][0x2f8] ;  /* 0x00005f00ff0477ac */ /* 0x000e620008000800 */
[----:B0-----:R-:W-:-:S05]  /*0030*/  VIADD R1, R1, 0xffffffd0 ;  /* 0xffffffd001017836 */ /* 0x001fca0000000000 */
[----:B------:R0:W2:Y:S01]  /*0040*/  LDC.64 R6, c[0x4][R0] ;  /* 0x0100000000067b82 */ /* 0x0000a20000000a00 */
[----:B------:R-:W3:Y:S01]  /*0050*/  LDCU UR6, c[0x0][0x394] ;  /* 0x00007280ff0677ac */ /* 0x000ee20008000800 */
[----:B------:R-:W-:Y:S02]  /*0060*/  IMAD.MOV.U32 R4, RZ, RZ, 0x38 ;  /* 0x00000038ff047424 */ /* 0x000fe400078e00ff */
[----:B------:R-:W-:Y:S01]  /*0070*/  IMAD.MOV.U32 R5, RZ, RZ, RZ ;  /* 0x000000ffff057224 */ /* 0x000fe200078e00ff */
[----:B------:R-:W4:Y:S01]  /*0080*/  LDCU UR5, c[0x0][0x2fc] ;  /* 0x00005f80ff0577ac */ /* 0x000f220008000800 */
[----:B------:R-:W0:Y:S01]  /*0090*/  LDCU.64 UR36, c[0x0][0x358] ;  /* 0x00006b00ff2477ac */ /* 0x000e220008000a00 */
[----:B-1----:R-:W-:Y:S01]  /*00a0*/  IADD3 R24, P0, PT, R1, UR4, RZ ;  /* 0x0000000401187c10 */ /* 0x002fe2000ff1e0ff */
[----:B---3--:R-:W-:-:S04]  /*00b0*/  IMAD.U32 R18, RZ, RZ, UR6 ;  /* 0x00000006ff127e24 */ /* 0x008fc8000f8e00ff */
[----:B----4-:R-:W-:-:S08]  /*00c0*/  IMAD.X R2, RZ, RZ, UR5, P0 ;  /* 0x00000005ff027e24 */ /* 0x010fd000080e06ff */
[----:B------:R-:W-:-:S07]  /*00d0*/  LEPC R20, `(.L_x_0) ;  /* 0x000000001014794e */ /* 0x000fce0000000000 */
[----:B0-2---:R-:W-:Y:S05]  /*00e0*/  CALL.ABS.NOINC R6 ;  /* 0x0000000006007343 */ /* 0x005fea0003c00000 */
.L_x_0:
[----:B------:R-:W0:Y:S01]  /*00f0*/  S2R R3, SR_TID.X ;  /* 0x0000000000037919 */ /* 0x000e220000002100 */
[----:B------:R-:W1:Y:S01]  /*0100*/  LDCU UR4, c[0x0][0x3b0] ;  /* 0x00007600ff0477ac */ /* 0x000e620008000800 */
[----:B------:R-:W2:Y:S08]  /*0110*/  LDC.64 R10, c[0x0][0x3a8] ;  /* 0x0000ea00ff0a7b82 */ /* 0x000eb00000000a00 */
[----:B------:R-:W3:Y:S08]  /*0120*/  LDC.64 R8, c[0x0][0x380] ;  /* 0x0000e000ff087b82 */ /* 0x000ef00000000a00 */
[----:B------:R-:W4:Y:S01]  /*0130*/  LDC R0, c[0x0][0x3b4] ;  /* 0x0000ed00ff007b82 */ /* 0x000f220000000800 */
[----:B-1----:R-:W-:-:S07]  /*0140*/  USHF.L.U32 UR4, UR4, 0xa, URZ ;  /* 0x0000000a04047899 */ /* 0x002fce00080006ff */
[----:B------:R-:W1:Y:S01]  /*0150*/  LDC R6, c[0x0][0x398] ;  /* 0x0000e600ff067b82 */ /* 0x000e620000000800 */
[----:B0-----:R-:W-:-:S07]  /*0160*/  LOP3.LUT R3, R3, UR4, RZ, 0xfc, !PT ;  /* 0x0000000403037c12 */ /* 0x001fce000f8efcff */
[----:B------:R-:W1:Y:S01]  /*0170*/  LDC.64 R14, c[0x0][0x390] ;  /* 0x0000e400ff0e7b82 */ /* 0x000e620000000a00 */
[----:B--2---:R-:W-:-:S04]  /*0180*/  IMAD.WIDE.U32 R10, R3, 0x8, R10 ;  /* 0x00000008030a7825 */ /* 0x004fc800078e000a */
[----:B---3--:R-:W-:-:S03]  /*0190*/  IMAD.WIDE.U32 R8, R3, 0x8, R8 ;  /* 0x0000000803087825 */ /* 0x008fc600078e0008 */
[----:B------:R-:W0:Y:S01]  /*01a0*/  LDC.64 R12, c[0x0][0x388] ;  /* 0x0000e200ff0c7b82 */ /* 0x000e220000000a00 */
[----:B------:R-:W2:Y:S04]  /*01b0*/  LDG.E.64 R10, desc[UR36][R10.64] ;  /* 0x000000240a0a7981 */ /* 0x000ea8000c1e1b00 */
[----:B------:R-:W3:Y:S01]  /*01c0*/  LDG.E.64 R8, desc[UR36][R8.64] ;  /* 0x0000002408087981 */ /* 0x000ee2000c1e1b00 */
[----:B----4-:R-:W-:Y:S01]  /*01d0*/  IMAD.SHL.U32 R0, R0, 0x400, RZ ;  /* 0x0000040000007824 */ /* 0x010fe200078e00ff */
[----:B------:R-:W-:Y:S01]  /*01e0*/  BSSY.RECONVERGENT B9, `(.L_x_1) ;  /* 0x0000a11000097945 */ /* 0x000fe20003800200 */
[----:B------:R-:W-:Y:S02]  /*01f0*/  IMAD.MOV.U32 R16, RZ, RZ, R4 ;  /* 0x000000ffff107224 */ /* 0x000fe400078e0004 */
[----:B------:R-:W-:-:S04]  /*0200*/  IMAD.HI R0, R0, 0x55555556, RZ ;  /* 0x5555555600007827 */ /* 0x000fc800078e02ff */
[----:B------:R-:W-:Y:S01]  /*0210*/  IMAD.MOV.U32 R17, RZ, RZ, R5 ;  /* 0x000000ffff117224 */ /* 0x000fe200078e0005 */
[----:B------:R-:W-:Y:S01]  /*0220*/  LEA.HI R0, R0, R0, RZ, 0x1 ;  /* 0x0000000000007211 */ /* 0x000fe200078f08ff */
[----:B-1----:R-:W-:-:S03]  /*0230*/  IMAD R7, R15, R6, RZ ;  /* 0x000000060f077224 */ /* 0x002fc600078e02ff */
[----:B------:R1:W-:Y:S01]  /*0240*/  ST.E.64 desc[UR36][R16.64], R14 ;  /* 0x0000000e10007985 */ /* 0x0003e2000c101b24 */
[----:B------:R-:W-:-:S03]  /*0250*/  IMAD.SHL.U32 R4, R0, 0x2, RZ ;  /* 0x0000000200047824 */ /* 0x000fc600078e00ff */
[----:B------:R1:W-:Y:S02]  /*0260*/  ST.E.64 desc[UR36][R16.64+0x8], R6 ;  /* 0x0000080610007985 */ /* 0x0003e4000c101b24 */
[----:B------:R-:W-:Y:S02]  /*0270*/  ISETP.GT.U32.AND P0, PT, R3, R4, PT ;  /* 0x000000040300720c */ /* 0x000fe40003f04070 */
[----:B0-----:R1:W-:Y:S04]  /*0280*/  ST.E.64 desc[UR36][R16.64+0x28], R12 ;  /* 0x0000280c10007985 */ /* 0x0013e8000c101b24 */
[----:B--2---:R1:W-:Y:S04]  /*0290*/  ST.E.64 desc[UR36][R16.64+0x30], R10 ;  /* 0x0000300a10007985 */ /* 0x0043e8000c101b24 */
[----:B---3--:R1:W-:Y:S03]  /*02a0*/  ST.E.64 desc[UR36][R16.64+0x20], R8 ;  /* 0x0000200810007985 */ /* 0x0083e6000c101b24 */
[----:B------:R-:W-:Y:S05]  /*02b0*/  @!P0 BRA `(.L_x_2) ;  /* 0x0000004000a88947 */ /* 0x000fea0003800000 */
[----:B------:R-:W0:Y:S01]  /*02c0*/  I2F.F64.U32 R4, R7 ;  /* 0x0000000700047312 */ /* 0x000e220000201800 */
[----:B------:R-:W-:Y:S01]  /*02d0*/  UMOV UR4, 0x33333333 ;  /* 0x3333333300047882 */ /* 0x000fe20000000000 */
[----:B------:R-:W-:Y:S02]  /*02e0*/  UMOV UR5, 0x3fe33333 ;  /* 0x3fe3333300057882 */ /* 0x000fe40000000000 */
[----:B0-----:R-:W-:-:S10]  /*02f0*/  DMUL R4, R4, UR4 ;  /* 0x0000000404047c28 */ /* 0x001fd40008000000 */
[----:B------:R-:W0:Y:S02]  /*0300*/  F2I.F64.TRUNC R4, R4 ;  /* 0x0000000400047311 */ /* 0x000e24000030d100 */
[----:B0-----:R-:W-:-:S13]  /*0310*/  ISETP.GE.AND P0, PT, R4, 0x1, PT ;  /* 0x000000010400780c */ /* 0x001fda0003f06270 */
[----:B------:R-:W-:Y:S05]  /*0320*/  @!P0 BRA `(.L_x_3) ;  /* 0x00000034003c8947 */ /* 0x000fea0003800000 */
[----:B------:R-:W-:Y:S01]  /*0330*/  BSSY.RECONVERGENT B8, `(.L_x_3) ;  /* 0x000034e000087945 */ /* 0x000fe20003800200 */
[----:B------:R-:W-:-:S07]  /*0340*/  IMAD.MOV.U32 R28, RZ, RZ, RZ ;  /* 0x000000ffff1c7224 */ /* 0x000fce00078e00ff */
.L_x_122:
[----:B------:R-:W2:Y:S04]  /*0350*/  LD.E.64 R4, desc[UR36][R16.64+0x30] ;  /* 0x0000302410047980 */ /* 0x000ea8000c101b00 */
[----:B-1----:R-:W3:Y:S01]  /*0360*/  LD.E.64 R6, desc[UR36][R16.64] ;  /* 0x0000002410067980 */ /* 0x002ee2000c101b00 */
[----:B--2---:R-:W-:-:S05]  /*0370*/  IMAD.WIDE.U32 R4, R28, 0x4, R4 ;  /* 0x000000041c047825 */ /* 0x004fca00078e0004 */
[----:B------:R-:W3:Y:S01]  /*0380*/  LD.E R29, desc[UR36][R4.64] ;  /* 0x00000024041d7980 */ /* 0x000ee2000c101900 */
[----:B------:R-:W-:Y:S01]  /*0390*/  BSSY.RECONVERGENT B7, `(.L_x_4) ;  /* 0x000033e000077945 */ /* 0x000fe20003800200 */
[----:B---3--:R-:W-:-:S13]  /*03a0*/  ISETP.GT.U32.AND P0, PT, R29, R6, PT ;  /* 0x000000061d00720c */ /* 0x008fda0003f04070 */
[----:B------:R-:W-:Y:S05]  /*03b0*/  @P0 BRA `(.L_x_5) ;  /* 0x0000003000ec0947 */ /* 0x000fea0003800000 */
[----:B------:R-:W2:Y:S04]  /*03c0*/  LD.E R0, desc[UR36][R16.64+0x8] ;  /* 0x0000082410007980 */ /* 0x000ea8000c101900 */
[----:B------:R0:W5:Y:S01]  /*03d0*/  LD.E.64 R4, desc[UR36][R16.64+0x18] ;  /* 0x0000182410047980 */ /* 0x000162000c101b00 */
[----:B--2---:R-:W-:Y:S01]  /*03e0*/  IMAD.IADD R7, R0, 0x1, R7 ;  /* 0x0000000100077824 */ /* 0x004fe200078e0207 */
[----:B------:R-:W-:-:S04]  /*03f0*/  MOV R0, 0x8 ;  /* 0x0000000800007802 */ /* 0x000fc80000000f00 */
[----:B------:R-:W-:Y:S02]  /*0400*/  SHF.R.U32.HI R25, RZ, 0x2, R7 ;  /* 0x00000002ff197819 */ /* 0x000fe40000011607 */
[----:B------:R0:W1:Y:S03]  /*0410*/  LDC.64 R6, c[0x4][R0] ;  /* 0x0100000000067b82 */ /* 0x0000660000000a00 */
[----:B------:R0:W-:Y:S02]  /*0420*/  ST.E desc[UR36][R16.64+0x10], R25 ;  /* 0x0000101910007985 */ /* 0x0001e4000c101924 */
[----:B------:R-:W-:-:S07]  /*0430*/  LEPC R20, `(.L_x_6) ;  /* 0x000000001014794e */ /* 0x000fce0000000000 */
[----:B01---5:R-:W-:Y:S05]  /*0440*/  CALL.ABS.NOINC R6 ;  /* 0x0000000006007343 */ /* 0x023fea0003c00000 */
.L_x_6:
[----:B------:R-:W2:Y:S01]  /*0450*/  LD.E R4, desc[UR36][R16.64+0x10] ;  /* 0x0000102410047980 */ /* 0x000ea2000c101900 */
[----:B------:R-:W-:-:S04]  /*0460*/  MOV R0, 0x10 ;  /* 0x0000001000007802 */ /* 0x000fc80000000f00 */
[----:B------:R0:W1:Y:S02]  /*0470*/  LDC.64 R6, c[0x4][R0] ;  /* 0x0100000000067b82 */ /* 0x0000640000000a00 */
[----:B012---:R-:W-:-:S07]  /*0480*/  IMAD.WIDE.U32 R4, R4, 0xc, RZ ;  /* 0x0000000c04047825 */ /* 0x007fce00078e00ff */
[----:B------:R-:W-:-:S07]  /*0490*/  LEPC R20, `(.L_x_7) ;  /* 0x000000001014794e */ /* 0x000fce0000000000 */
[----:B------:R-:W-:Y:S05]  /*04a0*/  CALL.ABS.NOINC R6 ;  /* 0x0000000006007343 */ /* 0x000fea0003c00000 */
.L_x_7:
[----:B------:R-:W2:Y:S01]  /*04b0*/  LD.E R0, desc[UR36][R16.64+0x8] ;  /* 0x0000082410007980 */ /* 0x000ea2000c101900 */
[----:B------:R-:W-:Y:S03]  /*04c0*/  BSSY.RECONVERGENT B6, `(.L_x_8) ;  /* 0x0000162000067945 */ /* 0x000fe60003800200 */
[----:B------:R0:W-:Y:S01]  /*04d0*/  ST.E.64 desc[UR36][R16.64+0x18], R4 ;  /* 0x0000180410007985 */ /* 0x0001e2000c101b24 */
[----:B--2---:R-:W-:-:S13]  /*04e0*/  ISETP.NE.AND P0, PT, R0, RZ, PT ;  /* 0x000000ff0000720c */ /* 0x004fda0003f05270 */
[----:B0-----:R-:W-:Y:S05]  /*04f0*/  @!P0 BRA `(.L_x_9) ;  /* 0x0000001400788947 */ /* 0x001fea0003800000 */
[----:B------:R-:W-:-:S07]  /*0500*/  CS2R R26, SRZ ;  /* 0x00000000001a7805 */ /* 0x000fce000001ff00 */
.L_x_67:
[----:B--2---:R-:W2:Y:S01]  /*0510*/  LD.E R3, desc[UR36][R16.64+0x4] ;  /* 0x0000042410037980 */ /* 0x004ea2000c101900 */
[----:B------:R-:W-:Y:S01]  /*0520*/  BSSY.RECONVERGENT B0, `(.L_x_10) ;  /* 0x000010d000007945 */ /* 0x000fe20003800200 */
[----:B------:R-:W-:Y:S02]  /*0530*/  IMAD.MOV.U32 R0, RZ, RZ, RZ ;  /* 0x000000ffff007224 */ /* 0x000fe400078e00ff */
[----:B------:R-:W-:Y:S02]  /*0540*/  IMAD.MOV.U32 R23, RZ, RZ, RZ ;  /* 0x000000ffff177224 */ /* 0x000fe400078e00ff */
[----:B------:R-:W-:Y:S01]  /*0550*/  IMAD.MOV.U32 R19, RZ, RZ, RZ ;  /* 0x000000ffff137224 */ /* 0x000fe200078e00ff */
[----:B0---4-:R-:W0:Y:S05]  /*0560*/  BMOV.32.CLEAR R33, B0 ;  /* 0x0000000000217355 */ /* 0x011e2a0000100000 */
[----:B--2---:R-:W-:-:S13]  /*0570*/  ISETP.NE.AND P0, PT, R3, RZ, PT ;  /* 0x000000ff0300720c */ /* 0x004fda0003f05270 */
[----:B01-3--:R-:W-:Y:S05]  /*0580*/  @!P0 BRA `(.L_x_11) ;  /* 0x0000001000148947 */ /* 0x00bfea0003800000 */
[----:B------:R-:W-:Y:S05]  /*0590*/  BMOV.32.CLEAR RZ, B0 ;  /* 0x0000000000ff7355 */ /* 0x000fea0000100000 */
[----:B------:R-:W-:Y:S01]  /*05a0*/  BSSY.RECONVERGENT B0, `(.L_x_12) ;  /* 0x0000102000007945 */ /* 0x000fe20003800200 */
[----:B------:R-:W-:Y:S02]  /*05b0*/  IMAD.MOV.U32 R0, RZ, RZ, RZ ;  /* 0x000000ffff007224 */ /* 0x000fe400078e00ff */
[----:B------:R-:W-:Y:S02]  /*05c0*/  IMAD.MOV.U32 R19, RZ, RZ, RZ ;  /* 0x000000ffff137224 */ /* 0x000fe400078e00ff */
[----:B------:R-:W-:Y:S01]  /*05d0*/  IMAD.MOV.U32 R23, RZ, RZ, RZ ;  /* 0x000000ffff177224 */ /* 0x000fe200078e00ff */
[----:B------:R-:W0:Y:S06]  /*05e0*/  BMOV.32.CLEAR R32, B0 ;  /* 0x0000000000207355 */ /* 0x000e2c0000100000 */
.L_x_54:
[----:B--2---:R-:W2:Y:S01]  /*05f0*/  LD.E R11, desc[UR36][R16.64+0x8] ;  /* 0x00000824100b7980 */ /* 0x004ea2000c101900 */
[C---:B------:R-:W-:Y:S01]  /*0600*/  ISETP.GE.U32.AND P0, PT, R0.reuse, R3, PT ;  /* 0x000000030000720c */ /* 0x040fe20003f06070 */
[----:B------:R-:W-:Y:S05]  /*0610*/  BMOV.32.CLEAR RZ, B0 ;  /* 0x0000000000ff7355 */ /* 0x000fea0000100000 */
[----:B------:R-:W-:Y:S01]  /*0620*/  BSSY.RECONVERGENT B0, `(.L_x_13) ;  /* 0x00000f5000007945 */ /* 0x000fe20003800200 */
[----:B------:R-:W-:-:S03]  /*0630*/  VIADD R22, R0, 0x1 ;  /* 0x0000000100167836 */ /* 0x000fc60000000000 */
[----:B-1-3--:R-:W1:Y:S05]  /*0640*/  BMOV.32.CLEAR R31, B0 ;  /* 0x00000000001f7355 */ /* 0x00ae6a0000100000 */
[----:B--2---:R-:W-:-:S13]  /*0650*/  ISETP.GE.U32.OR P0, PT, R26, R11, P0 ;  /* 0x0000000b1a00720c */ /* 0x004fda0000706470 */
[----:B-1----:R-:W-:Y:S05]  /*0660*/  @P0 BRA `(.L_x_14) ;  /* 0x0000000800400947 */ /* 0x002fea0003800000 */
[----:B------:R1:W5:Y:S01]  /*0670*/  LD.E.64 R4, desc[UR36][R16.64+0x20] ;  /* 0x0000202410047980 */ /* 0x000362000c101b00 */
[C---:B------:R-:W-:Y:S01]  /*0680*/  ISETP.NE.AND P0, PT, R0.reuse, RZ, PT ;  /* 0x000000ff0000720c */ /* 0x040fe20003f05270 */
[----:B------:R-:W-:Y:S01]  /*0690*/  VIADD R9, R0, 0xffffffff ;  /* 0xffffffff00097836 */ /* 0x000fe20000000000 */
[----:B------:R-:W-:Y:S01]  /*06a0*/  BSSY.RELIABLE B10, `(.L_x_15) ;  /* 0x000000f0000a7945 */ /* 0x000fe20003800100 */
[----:B------:R-:W-:-:S10]  /*06b0*/  IMAD R8, R3, R26, RZ ;  /* 0x0000001a03087224 */ /* 0x000fd400078e02ff */
[----:B------:R-:W-:-:S04]  /*06c0*/  @!P0 IMAD.MOV R9, RZ, RZ, R0 ;  /* 0x000000ffff098224 */ /* 0x000fc800078e0200 */
[--C-:B------:R-:W-:Y:S02]  /*06d0*/  IMAD.IADD R13, R8, 0x1, R9.reuse ;  /* 0x00000001080d7824 */ /* 0x100fe400078e0209 */
[----:B-1----:R-:W-:-:S07]  /*06e0*/  IMAD.MOV.U32 R15, RZ, RZ, R9 ;  /* 0x000000ffff0f7224 */ /* 0x002fce00078e0009 */
.L_x_16:
[----:B-----5:R-:W-:-:S06]  /*06f0*/  IMAD.WIDE.U32 R6, R13, 0x4, R4 ;  /* 0x000000040d067825 */ /* 0x020fcc00078e0004 */
[----:B------:R-:W2:Y:S02]  /*0700*/  LD.E R6, desc[UR36][R6.64] ;  /* 0x0000002406067980 */ /* 0x000ea4000c101900 */
[----:B--2---:R-:W-:-:S04]  /*0710*/  LOP3.LUT R10, R6, 0x3, RZ, 0xc0, !PT ;  /* 0x00000003060a7812 */ /* 0x004fc800078ec0ff */
[----:B------:R-:W-:-:S13]  /*0720*/  ISETP.NE.AND P0, PT, R10, 0x1, PT ;  /* 0x000000010a00780c */ /* 0x000fda0003f05270 */
[----:B------:R-:W-:Y:S05]  /*0730*/  @!P0 BREAK.RELIABLE B10 ;  /* 0x00000000000a8942 */ /* 0x000fea0003800100 */
[----:B------:R-:W-:Y:S05]  /*0740*/  @!P0 BRA `(.L_x_14) ;  /* 0x0000000800088947 */ /* 0x000fea0003800000 */
[C---:B------:R-:W-:Y:S01]  /*0750*/  ISETP.GE.AND P0, PT, R15.reuse, R0, PT ;  /* 0x000000000f00720c */ /* 0x040fe20003f06270 */
[----:B------:R-:W-:Y:S02]  /*0760*/  VIADD R15, R15, 0x1 ;  /* 0x000000010f0f7836 */ /* 0x000fe40000000000 */
[----:B------:R-:W-:-:S10]  /*0770*/  VIADD R13, R13, 0x1 ;  /* 0x000000010d0d7836 */ /* 0x000fd40000000000 */
[----:B------:R-:W-:Y:S05]  /*0780*/  @!P0 BRA `(.L_x_16) ;  /* 0xfffffffc00d88947 */ /* 0x000fea000383ffff */
[----:B------:R-:W-:Y:S05]  /*0790*/  BSYNC.RELIABLE B10 ;  /* 0x00000000000a7941 */ /* 0x000fea0003800100 */
.L_x_15:
[----:B------:R-:W-:Y:S01]  /*07a0*/  ISETP.NE.AND P0, PT, R26, RZ, PT ;  /* 0x000000ff1a00720c */ /* 0x000fe20003f05270 */
[----:B------:R-:W-:-:S12]  /*07b0*/  BSSY.RELIABLE B11, `(.L_x_17) ;  /* 0x000003f0000b7945 */ /* 0x000fd80003800100 */
[----:B------:R-:W-:Y:S05]  /*07c0*/  @!P0 BRA `(.L_x_18) ;  /* 0x0000000000f48947 */ /* 0x000fea0003800000 */
[----:B------:R-:W2:Y:S02]  /*07d0*/  LD.E.64 R6, desc[UR36][R16.64+0x28] ;  /* 0x0000282410067980 */ /* 0x000ea4000c101b00 */
[----:B--2---:R-:W-:-:S05]  /*07e0*/  IADD3 R6, P0, PT, R6, R26, RZ ;  /* 0x0000001a06067210 */ /* 0x004fca0007f1e0ff */
[----:B------:R-:W-:-:S05]  /*07f0*/  IMAD.X R7, RZ, RZ, R7, P0 ;  /* 0x000000ffff077224 */ /* 0x000fca00000e0607 */
[----:B------:R-:W2:Y:S01]  /*0800*/  LD.E.U8 R10, desc[UR36][R6.64] ;  /* 0x00000024060a7980 */ /* 0x000ea2000c101100 */
[----:B------:R-:W-:Y:S05]  /*0810*/  BMOV.32.CLEAR RZ, B0 ;  /* 0x0000000000ff7355 */ /* 0x000fea0000100000 */
[----:B------:R-:W-:Y:S01]  /*0820*/  BSSY.RECONVERGENT B0, `(.L_x_19) ;  /* 0x0000010000007945 */ /* 0x000fe20003800200 */
[----:B--2---:R-:W-:-:S13]  /*0830*/  ISETP.NE.AND P0, PT, R10, RZ, PT ;  /* 0x000000ff0a00720c */ /* 0x004fda0003f05270 */
[----:B------:R-:W-:Y:S05]  /*0840*/  @P0 BRA `(.L_x_20) ;  /* 0x0000000000180947 */ /* 0x000fea0003800000 */
[----:B------:R-:W2:Y:S01]  /*0850*/  LD.E.U8 R6, desc[UR36][R6.64+-0x1] ;  /* 0xffffff2406067980 */ /* 0x000ea2000c101100 */
[----:B------:R-:W-:Y:S01]  /*0860*/  PRMT R13, RZ, 0x7610, R13 ;  /* 0x00007610ff0d7816 */ /* 0x000fe2000000000d */
[----:B------:R-:W-:Y:S01]  /*0870*/  IMAD.MOV.U32 R12, RZ, RZ, R0 ;  /* 0x000000ffff0c7224 */ /* 0x000fe200078e0000 */
[----:B--2---:R-:W-:-:S13]  /*0880*/  ISETP.NE.AND P1, PT, R6, RZ, PT ;  /* 0x000000ff0600720c */ /* 0x004fda0003f25270 */
[----:B------:R-:W-:Y:S05]  /*0890*/  @!P1 BRA `(.L_x_21) ;  /* 0x0000000000209947 */ /* 0x000fea0003800000 */
[----:B------:R-:W-:Y:S05]  /*08a0*/  BRA `(.L_x_22) ;  /* 0x0000000000147947 */ /* 0x000fea0003800000 */
.L_x_20:
[----:B------:R-:W2:Y:S01]  /*08b0*/  LD.E.U8 R13, desc[UR36][R6.64+-0x1] ;  /* 0xffffff24060d7980 */ /* 0x000ea2000c101100 */
[----:B------:R-:W-:Y:S01]  /*08c0*/  IMAD.MOV.U32 R12, RZ, RZ, R0 ;  /* 0x000000ffff0c7224 */ /* 0x000fe200078e0000 */
[----:B--2---:R-:W-:-:S13]  /*08d0*/  ISETP.NE.AND P1, PT, R13, RZ, PT ;  /* 0x000000ff0d00720c */ /* 0x004fda0003f25270 */
[----:B------:R-:W-:Y:S05]  /*08e0*/  @P1 BRA `(.L_x_21) ;  /* 0x00000000000c1947 */ /* 0x000fea0003800000 */
[----:B------:R-:W-:-:S07]  /*08f0*/  PRMT R6, RZ, 0x7610, R6 ;  /* 0x00007610ff067816 */ /* 0x000fce0000000006 */
.L_x_22:
[----:B------:R-:W-:Y:S01]  /*0900*/  PRMT R13, R6, 0x7610, R13 ;  /* 0x00007610060d7816 */ /* 0x000fe2000000000d */
[----:B------:R-:W-:-:S07]  /*0910*/  IMAD.MOV.U32 R12, RZ, RZ, R9 ;  /* 0x000000ffff0c7224 */ /* 0x000fce00078e0009 */
.L_x_21:
[----:B------:R-:W-:Y:S05]  /*0920*/  BSYNC.RECONVERGENT B0 ;  /* 0x0000000000007941 */ /* 0x000fea0003800200 */
.L_x_19:
[----:B------:R-:W-:Y:S01]  /*0930*/  VIADD R7, R3, 0xffffffff ;  /* 0xffffffff03077836 */ /* 0x000fe20000000000 */
[----:B------:R-:W-:Y:S01]  /*0940*/  IADD3 R14, PT, PT, R22, 0x1, RZ ;  /* 0x00000001160e7810 */ /* 0x000fe20007ffe0ff */
[----:B------:R-:W-:Y:S01]  /*0950*/  IMAD.IADD R21, R8, 0x1, -R3 ;  /* 0x0000000108157824 */ /* 0x000fe200078e0a03 */
[----:B------:R-:W-:Y:S02]  /*0960*/  PRMT R6, R13, 0x7610, R6 ;  /* 0x000076100d067816 */ /* 0x000fe40000000006 */
[----:B------:R-:W-:-:S13]  /*0970*/  ISETP.GE.U32.AND P1, PT, R22, R7, PT ;  /* 0x000000071600720c */ /* 0x000fda0003f26070 */
[----:B------:R-:W-:-:S07]  /*0980*/  @P1 IMAD.MOV R14, RZ, RZ, R22 ;  /* 0x000000ffff0e1224 */ /* 0x000fce00078e0216 */
.L_x_28:
[----:B------:R-:W-:Y:S05]  /*0990*/  BMOV.32.CLEAR RZ, B0 ;  /* 0x0000000000ff7355 */ /* 0x000fea0000100000 */
[----:B------:R-:W-:Y:S04]  /*09a0*/  BSSY.RECONVERGENT B0, `(.L_x_23) ;  /* 0x0000013000007945 */ /* 0x000fe80003800200 */
[----:B------:R-:W-:Y:S04]  /*09b0*/  BSSY.RELIABLE B1, `(.L_x_24) ;  /* 0x0000007000017945 */ /* 0x000fe80003800100 */
[----:B------:R-:W-:Y:S05]  /*09c0*/  @P0 BRA `(.L_x_25) ;  /* 0x0000000000140947 */ /* 0x000fea0003800000 */
[----:B------:R-:W-:Y:S01]  /*09d0*/  LOP3.LUT P1, RZ, R6, 0xff, RZ, 0xc0, !PT ;  /* 0x000000ff06ff7812 */ /* 0x000fe2000782c0ff */
[----:B------:R-:W-:Y:S01]  /*09e0*/  IMAD.MOV.U32 R7, RZ, RZ, R22 ;  /* 0x000000ffff077224 */ /* 0x000fe200078e0016 */
[----:B------:R-:W-:-:S11]  /*09f0*/  PRMT R15, RZ, 0x7610, R15 ;  /* 0x00007610ff0f7816 */ /* 0x000fd6000000000f */
[----:B------:R-:W-:Y:S05]  /*0a00*/  @!P1 BREAK.RELIABLE B1 ;  /* 0x0000000000019942 */ /* 0x000fea0003800100 */
[----:B------:R-:W-:Y:S05]  /*0a10*/  @!P1 BRA `(.L_x_26) ;  /* 0x00000000002c9947 */ /* 0x000fea0003800000 */
.L_x_25:
[----:B------:R-:W-:Y:S05]  /*0a20*/  BSYNC.RELIABLE B1 ;  /* 0x0000000000017941 */ /* 0x000fea0003800100 */
.L_x_24:
[----:B------:R-:W-:-:S13]  /*0a30*/  ISETP.NE.AND P1, PT, R10, RZ, PT ;  /* 0x000000ff0a00720c */ /* 0x000fda0003f25270 */
[----:B------:R-:W-:Y:S05]  /*0a40*/  @!P1 BRA `(.L_x_27) ;  /* 0x0000000000189947 */ /* 0x000fea0003800000 */
[C---:B------:R-:W-:Y:S01]  /*0a50*/  PRMT R6, R13.reuse, 0x9910, RZ ;  /* 0x000099100d067816 */ /* 0x040fe200000000ff */
[----:B------:R-:W-:Y:S01]  /*0a60*/  IMAD.MOV.U32 R7, RZ, RZ, R22 ;  /* 0x000000ffff077224 */ /* 0x000fe200078e0016 */
[----:B------:R-:W-:Y:S02]  /*0a70*/  PRMT R15, R13, 0x7610, R15 ;  /* 0x000076100d0f7816 */ /* 0x000fe4000000000f */
[----:B------:R-:W-:-:S13]  /*0a80*/  ISETP.NE.AND P1, PT, R6, RZ, PT ;  /* 0x000000ff0600720c */ /* 0x000fda0003f25270 */
[----:B------:R-:W-:Y:S05]  /*0a90*/  @P1 BRA `(.L_x_26) ;  /* 0x00000000000c1947 */ /* 0x000fea0003800000 */
[----:B------:R-:W-:-:S07]  /*0aa0*/  PRMT R6, RZ, 0x7610, R6 ;  /* 0x00007610ff067816 */ /* 0x000fce0000000006 */
.L_x_27:
[----:B------:R-:W-:Y:S01]  /*0ab0*/  PRMT R15, R6, 0x7610, R15 ;  /* 0x00007610060f7816 */ /* 0x000fe2000000000f */
[----:B------:R-:W-:-:S07]  /*0ac0*/  IMAD.MOV.U32 R7, RZ, RZ, R14 ;  /* 0x000000ffff077224 */ /* 0x000fce00078e000e */
.L_x_26:
[----:B------:R-:W-:Y:S05]  /*0ad0*/  BSYNC.RECONVERGENT B0 ;  /* 0x0000000000007941 */ /* 0x000fea0003800200 */
.L_x_23:
[----:B------:R-:W-:-:S13]  /*0ae0*/  ISETP.GE.AND P1, PT, R12, R7, PT ;  /* 0x000000070c00720c */ /* 0x000fda0003f26270 */
[----:B------:R-:W-:Y:S05]  /*0af0*/  @P1 BRA `(.L_x_18) ;  /* 0x0000000000281947 */ /* 0x000fea0003800000 */
[----:B------:R-:W-:-:S04]  /*0b00*/  IMAD.IADD R7, R21, 0x1, R12 ;  /* 0x0000000115077824 */ /* 0x000fc800078e020c */
[----:B------:R-:W-:-:S06]  /*0b10*/  IMAD.WIDE.U32 R6, R7, 0x4, R4 ;  /* 0x0000000407067825 */ /* 0x000fcc00078e0004 */
[----:B------:R-:W2:Y:S02]  /*0b20*/  LD.E R6, desc[UR36][R6.64] ;  /* 0x0000002406067980 */ /* 0x000ea4000c101900 */
[----:B--2---:R-:W-:-:S04]  /*0b30*/  LOP3.LUT R18, R6, 0x3, RZ, 0xc0, !PT ;  /* 0x0000000306127812 */ /* 0x004fc800078ec0ff */
[----:B------:R-:W-:-:S13]  /*0b40*/  ISETP.NE.AND P1, PT, R18, 0x1, PT ;  /* 0x000000011200780c */ /* 0x000fda0003f25270 */
[----:B------:R-:W-:Y:S05]  /*0b50*/  @!P1 BREAK.RELIABLE B11 ;  /* 0x00000000000b9942 */ /* 0x000fea0003800100 */
[----:B------:R-:W-:Y:S05]  /*0b60*/  @!P1 BRA `(.L_x_14) ;  /* 0x0000000400009947 */ /* 0x000fea0003800000 */
[----:B------:R-:W-:Y:S01]  /*0b70*/  VIADD R12, R12, 0x1 ;  /* 0x000000010c0c7836 */ /* 0x000fe20000000000 */
[----:B------:R-:W-:Y:S01]  /*0b80*/  PRMT R6, R15, 0x7610, R6 ;  /* 0x000076100f067816 */ /* 0x000fe20000000006 */
[----:B------:R-:W-:Y:S06]  /*0b90*/  BRA `(.L_x_28) ;  /* 0xfffffffc007c7947 */ /* 0x000fec000383ffff */
.L_x_18:
[----:B------:R-:W-:Y:S05]  /*0ba0*/  BSYNC.RELIABLE B11 ;  /* 0x00000000000b7941 */ /* 0x000fea0003800100 */
.L_x_17:
[----:B------:R-:W-:-:S05]  /*0bb0*/  VIADD R11, R11, 0xffffffff ;  /* 0xffffffff0b0b7836 */ /* 0x000fca0000000000 */
[----:B------:R-:W-:-:S13]  /*0bc0*/  ISETP.GE.U32.AND P0, PT, R26, R11, PT ;  /* 0x0000000b1a00720c */ /* 0x000fda0003f06070 */
[----:B------:R-:W-:Y:S05]  /*0bd0*/  @P0 BRA `(.L_x_29) ;  /* 0x00000008005c0947 */ /* 0x000fea0003800000 */
        /* <DEDUP_REMOVED lines=9> */
[----:B------:R-:W-:Y:S02]  /*0c70*/  PRMT R11, RZ, 0x7610, R11 ;  /* 0x00007610ff0b7816 */ /* 0x000fe4000000000b */
[----:B--2---:R-:W-:-:S13]  /*0c80*/  ISETP.NE.AND P1, PT, R6, RZ, PT ;  /* 0x000000ff0600720c */ /* 0x004fda0003f25270 */
[----:B------:R-:W-:Y:S05]  /*0c90*/  @!P1 BRA `(.L_x_32) ;  /* 0x00000000001c9947 */ /* 0x000fea0003800000 */
[----:B------:R-:W-:Y:S05]  /*0ca0*/  BRA `(.L_x_33) ;  /* 0x0000000000107947 */ /* 0x000fea0003800000 */
.L_x_31:
[----:B------:R-:W2:Y:S02]  /*0cb0*/  LD.E.U8 R11, desc[UR36][R6.64+0x1] ;  /* 0x00000124060b7980 */ /* 0x000ea4000c101100 */
[----:B--2---:R-:W-:-:S13]  /*0cc0*/  ISETP.NE.AND P1, PT, R11, RZ, PT ;  /* 0x000000ff0b00720c */ /* 0x004fda0003f25270 */
[----:B------:R-:W-:Y:S05]  /*0cd0*/  @P1 BRA `(.L_x_32) ;  /* 0x00000000000c1947 */ /* 0x000fea0003800000 */
[----:B------:R-:W-:-:S07]  /*0ce0*/  PRMT R6, RZ, 0x7610, R6 ;  /* 0x00007610ff067816 */ /* 0x000fce0000000006 */
.L_x_33:
[----:B------:R-:W-:Y:S01]  /*0cf0*/  IMAD.MOV.U32 R0, RZ, RZ, R9 ;  /* 0x000000ffff007224 */ /* 0x000fe200078e0009 */
[----:B------:R-:W-:-:S07]  /*0d00*/  PRMT R11, R6, 0x7610, R11 ;  /* 0x00007610060b7816 */ /* 0x000fce000000000b */
.L_x_32:
[----:B------:R-:W-:Y:S05]  /*0d10*/  BSYNC.RECONVERGENT B0 ;  /* 0x0000000000007941 */ /* 0x000fea0003800200 */
.L_x_30:
[C---:B------:R-:W-:Y:S02]  /*0d20*/  VIADD R7, R3.reuse, 0xffffffff ;  /* 0xffffffff03077836 */ /* 0x040fe40000000000 */
[C---:B------:R-:W-:Y:S02]  /*0d30*/  VIADD R9, R22.reuse, 0x1 ;  /* 0x0000000116097836 */ /* 0x040fe40000000000 */
[--C-:B------:R-:W-:Y:S01]  /*0d40*/  IMAD.IADD R13, R3, 0x1, R8.reuse ;  /* 0x00000001030d7824 */ /* 0x100fe200078e0208 */
[----:B------:R-:W-:Y:S02]  /*0d50*/  ISETP.GE.U32.AND P1, PT, R22, R7, PT ;  /* 0x000000071600720c */ /* 0x000fe40003f26070 */
[----:B------:R-:W-:-:S11]  /*0d60*/  PRMT R8, R11, 0x7610, R8 ;  /* 0x000076100b087816 */ /* 0x000fd60000000008 */
[----:B------:R-:W-:-:S07]  /*0d70*/  @P1 IMAD.MOV R9, RZ, RZ, R22 ;  /* 0x000000ffff091224 */ /* 0x000fce00078e0216 */
.L_x_39:
        /* <DEDUP_REMOVED lines=9> */
.L_x_36:
[----:B------:R-:W-:Y:S05]  /*0e10*/  BSYNC.RELIABLE B1 ;  /* 0x0000000000017941 */ /* 0x000fea0003800100 */
.L_x_35:
        /* <DEDUP_REMOVED lines=8> */
.L_x_38:
[----:B------:R-:W-:Y:S01]  /*0ea0*/  PRMT R12, R8, 0x7610, R12 ;  /* 0x00007610080c7816 */ /* 0x000fe2000000000c */
[----:B------:R-:W-:-:S07]  /*0eb0*/  IMAD.MOV.U32 R7, RZ, RZ, R9 ;  /* 0x000000ffff077224 */ /* 0x000fce00078e0009 */
.L_x_37:
[----:B------:R-:W-:Y:S05]  /*0ec0*/  BSYNC.RECONVERGENT B0 ;  /* 0x0000000000007941 */ /* 0x000fea0003800200 */
.L_x_34:
[----:B------:R-:W-:-:S13]  /*0ed0*/  ISETP.GE.AND P1, PT, R0, R7, PT ;  /* 0x000000070000720c */ /* 0x000fda0003f26270 */
[----:B------:R-:W-:Y:S05]  /*0ee0*/  @P1 BRA `(.L_x_29) ;  /* 0x0000000400981947 */ /* 0x000fea0003800000 */
[----:B------:R-:W-:-:S04]  /*0ef0*/  IMAD.IADD R7, R13, 0x1, R0 ;  /* 0x000000010d077824 */ /* 0x000fc800078e0200 */
[----:B------:R-:W-:-:S06]  /*0f00*/  IMAD.WIDE.U32 R6, R7, 0x4, R4 ;  /* 0x0000000407067825 */ /* 0x000fcc00078e0004 */
[----:B------:R-:W2:Y:S01]  /*0f10*/  LD.E R6, desc[UR36][R6.64] ;  /* 0x0000002406067980 */ /* 0x000ea2000c101900 */
[----:B------:R-:W-:Y:S01]  /*0f20*/  VIADD R0, R0, 0x1 ;  /* 0x0000000100007836 */ /* 0x000fe20000000000 */
[----:B--2---:R-:W-:-:S04]  /*0f30*/  LOP3.LUT R8, R6, 0x3, RZ, 0xc0, !PT ;  /* 0x0000000306087812 */ /* 0x004fc800078ec0ff */
[----:B------:R-:W-:Y:S02]  /*0f40*/  ISETP.NE.AND P1, PT, R8, 0x1, PT ;  /* 0x000000010800780c */ /* 0x000fe40003f25270 */
[----:B------:R-:W-:-:S11]  /*0f50*/  PRMT R8, R12, 0x7610, R8 ;  /* 0x000076100c087816 */ /* 0x000fd60000000008 */
[----:B------:R-:W-:Y:S05]  /*0f60*/  @P1 BRA `(.L_x_39) ;  /* 0xfffffffc00841947 */ /* 0x000fea000383ffff */
.L_x_14:
[----:B------:R-:W-:Y:S01]  /*0f70*/  FSETP.GT.AND P0, PT, R23, RZ, PT ;  /* 0x000000ff1700720b */ /* 0x000fe20003f04000 */
[----:B------:R-:W-:Y:S05]  /*0f80*/  BMOV.32.CLEAR RZ, B0 ;  /* 0x0000000000ff7355 */ /* 0x000fea0000100000 */
[----:B------:R-:W-:Y:S04]  /*0f90*/  BSSY.RECONVERGENT B0, `(.L_x_40) ;  /* 0x0000058000007945 */ /* 0x000fe80003800200 */
[----:B------:R-:W1:Y:S05]  /*0fa0*/  BMOV.32.CLEAR R30, B0 ;  /* 0x00000000001e7355 */ /* 0x000e6a0000100000 */
[----:B------:R-:W-:Y:S05]  /*0fb0*/  @!P0 BRA `(.L_x_41) ;  /* 0x0000000400508947 */ /* 0x000fea0003800000 */
[----:B------:R-:W2:Y:S01]  /*0fc0*/  LD.E R4, desc[UR36][R16.64+0x10] ;  /* 0x0000102410047980 */ /* 0x000ea2000c101900 */
[----:B------:R-:W-:Y:S05]  /*0fd0*/  BMOV.32.CLEAR RZ, B0 ;  /* 0x0000000000ff7355 */ /* 0x000fea0000100000 */
[----:B------:R-:W-:Y:S04]  /*0fe0*/  BSSY.RECONVERGENT B0, `(.L_x_42) ;  /* 0x0000032000007945 */ /* 0x000fe80003800200 */
[----:B------:R-:W3:Y:S05]  /*0ff0*/  BMOV.32.CLEAR R18, B0 ;  /* 0x0000000000127355 */ /* 0x000eea0000100000 */
[----:B--2---:R-:W-:-:S13]  /*1000*/  ISETP.GE.U32.AND P0, PT, R27, R4, PT ;  /* 0x000000041b00720c */ /* 0x004fda0003f06070 */
[----:B---3--:R-:W-:Y:S05]  /*1010*/  @P0 BRA `(.L_x_43) ;  /* 0x0000000000080947 */ /* 0x008fea0003800000 */
[----:B------:R2:W5:Y:S01]  /*1020*/  LD.E.64 R34, desc[UR36][R16.64+0x18] ;  /* 0x0000182410227980 */ /* 0x000562000c101b00 */
[----:B------:R-:W-:Y:S05]  /*1030*/  BRA `(.L_x_44) ;  /* 0x0000000000ac7947 */ /* 0x000fea0003800000 */
.L_x_43:
[----:B------:R-:W-:Y:S01]  /*1040*/  MOV R6, 0x10 ;  /* 0x0000001000067802 */ /* 0x000fe20000000f00 */
[----:B------:R-:W-:-:S04]  /*1050*/  IMAD.IADD R4, R25, 0x1, R4 ;  /* 0x0000000119047824 */ /* 0x000fc800078e0204 */
[----:B------:R-:W-:Y:S01]  /*1060*/  IMAD.WIDE.U32 R4, R4, 0xc, RZ ;  /* 0x0000000c04047825 */ /* 0x000fe200078e00ff */
[----:B------:R-:W2:Y:S01]  /*1070*/  LDC.64 R6, c[0x4][R6] ;  /* 0x0100000006067b82 */ /* 0x000ea20000000a00 */
[----:B------:R-:W-:Y:S05]  /*1080*/  BMOV.32.CLEAR RZ, B0 ;  /* 0x0000000000ff7355 */ /* 0x000fea0000100000 */
[----:B------:R-:W-:Y:S05]  /*1090*/  BMOV.32.CLEAR RZ, B5 ;  /* 0x0000000005ff7355 */ /* 0x000fea0000100000 */
[----:B------:R-:W-:-:S07]  /*10a0*/  LEPC R20, `(.L_x_45) ;  /* 0x000000001014794e */ /* 0x000fce0000000000 */
[----:B012---:R-:W-:Y:S05]  /*10b0*/  CALL.ABS.NOINC R6 ;  /* 0x0000000006007343 */ /* 0x007fea0003c00000 */
.L_x_45:
[----:B------:R-:W2:Y:S01]  /*10c0*/  LD.E R0, desc[UR36][R16.64+0x10] ;  /* 0x0000102410007980 */ /* 0x000ea2000c101900 */
[----:B------:R-:W-:Y:S05]  /*10d0*/  BMOV.32.CLEAR RZ, B0 ;  /* 0x0000000000ff7355 */ /* 0x000fea0000100000 */
[----:B------:R-:W-:Y:S01]  /*10e0*/  BSSY.RECONVERGENT B0, `(.L_x_46) ;  /* 0x0000016000007945 */ /* 0x000fe20003800200 */
[----:B------:R-:W-:Y:S02]  /*10f0*/  IMAD.MOV.U32 R34, RZ, RZ, R4 ;  /* 0x000000ffff227224 */ /* 0x000fe400078e0004 */
[----:B------:R-:W-:Y:S01]  /*1100*/  IMAD.MOV.U32 R35, RZ, RZ, R5 ;  /* 0x000000ffff237224 */ /* 0x000fe200078e0005 */
[----:B--2---:R-:W-:Y:S01]  /*1110*/  ISETP.NE.AND P0, PT, R0, RZ, PT ;  /* 0x000000ff0000720c */ /* 0x004fe20003f05270 */
[----:B------:R-:W-:-:S12]  /*1120*/  IMAD.MOV.U32 R0, RZ, RZ, RZ ;  /* 0x000000ffff007224 */ /* 0x000fd800078e00ff */
[----:B------:R-:W-:Y:S05]  /*1130*/  @!P0 BRA `(.L_x_47) ;  /* 0x0000000000408947 */ /* 0x000fea0003800000 */
[----:B------:R-:W-:Y:S01]  /*1140*/  BSSY.RECONVERGENT B1, `(.L_x_47) ;  /* 0x000000f000017945 */ /* 0x000fe20003800200 */
[----:B------:R-:W-:-:S07]  /*1150*/  IMAD.MOV.U32 R3, RZ, RZ, RZ ;  /* 0x000000ffff037224 */ /* 0x000fce00078e00ff */
.L_x_48:
[----:B------:R-:W2:Y:S02]  /*1160*/  LD.E.64 R4, desc[UR36][R16.64+0x18] ;  /* 0x0000182410047980 */ /* 0x000ea4000c101b00 */
[----:B--2---:R-:W-:-:S05]  /*1170*/  IMAD.WIDE.U32 R4, R3, 0xc, R4 ;  /* 0x0000000c03047825 */ /* 0x004fca00078e0004 */
[----:B------:R-:W2:Y:S04]  /*1180*/  LD.E R9, desc[UR36][R4.64] ;  /* 0x0000002404097980 */ /* 0x000ea8000c101900 */
[----:B------:R-:W3:Y:S04]  /*1190*/  LD.E R11, desc[UR36][R4.64+0x4] ;  /* 0x00000424040b7980 */ /* 0x000ee8000c101900 */
[----:B------:R-:W4:Y:S01]  /*11a0*/  LD.E R13, desc[UR36][R4.64+0x8] ;  /* 0x00000824040d7980 */ /* 0x000f22000c101900 */
[----:B------:R-:W-:-:S05]  /*11b0*/  IMAD.WIDE.U32 R6, R3, 0xc, R34 ;  /* 0x0000000c03067825 */ /* 0x000fca00078e0022 */
[----:B--2---:R0:W-:Y:S04]  /*11c0*/  ST.E desc[UR36][R6.64], R9 ;  /* 0x0000000906007985 */ /* 0x0041e8000c101924 */
[----:B---3--:R0:W-:Y:S04]  /*11d0*/  ST.E desc[UR36][R6.64+0x4], R11 ;  /* 0x0000040b06007985 */ /* 0x0081e8000c101924 */
[----:B----4-:R0:W-:Y:S04]  /*11e0*/  ST.E desc[UR36][R6.64+0x8], R13 ;  /* 0x0000080d06007985 */ /* 0x0101e8000c101924 */
[----:B------:R-:W2:Y:S01]  /*11f0*/  LD.E R0, desc[UR36][R16.64+0x10] ;  /* 0x0000102410007980 */ /* 0x000ea2000c101900 */
[----:B------:R-:W-:-:S05]  /*1200*/  VIADD R3, R3, 0x1 ;  /* 0x0000000103037836 */ /* 0x000fca0000000000 */
[----:B--2---:R-:W-:-:S13]  /*1210*/  ISETP.GE.U32.AND P0, PT, R3, R0, PT ;  /* 0x000000000300720c */ /* 0x004fda0003f06070 */
[----:B0-----:R-:W-:Y:S05]  /*1220*/  @!P0 BRA `(.L_x_48) ;  /* 0xfffffffc00cc8947 */ /* 0x001fea000383ffff */
[----:B------:R-:W-:Y:S05]  /*1230*/  BSYNC.RECONVERGENT B1 ;  /* 0x0000000000017941 */ /* 0x000fea0003800200 */
.L_x_47:
[----:B------:R-:W-:Y:S05]  /*1240*/  BSYNC.RECONVERGENT B0 ;  /* 0x0000000000007941 */ /* 0x000fea0003800200 */
.L_x_46:
[----:B------:R0:W5:Y:S01]  /*1250*/  LD.E.64 R4, desc[UR36][R16.64+0x18] ;  /* 0x0000182410047980 */ /* 0x000162000c101b00 */
[----:B------:R-:W-:Y:S01]  /*1260*/  MOV R6, 0x8 ;  /* 0x0000000800067802 */ /* 0x000fe20000000f00 */
[----:B------:R-:W-:-:S05]  /*1270*/  IMAD.IADD R3, R25, 0x1, R0 ;  /* 0x0000000119037824 */ /* 0x000fca00078e0200 */
[----:B------:R0:W-:Y:S01]  /*1280*/  ST.E desc[UR36][R16.64+0x10], R3 ;  /* 0x0000100310007985 */ /* 0x0001e2000c101924 */
[----:B------:R-:W1:Y:S01]  /*1290*/  LDC.64 R6, c[0x4][R6] ;  /* 0x0100000006067b82 */ /* 0x000e620000000a00 */
[----:B------:R-:W-:Y:S05]  /*12a0*/  BMOV.32.CLEAR RZ, B0 ;  /* 0x0000000000ff7355 */ /* 0x000fea0000100000 */
[----:B------:R-:W-:Y:S05]  /*12b0*/  BMOV.32.CLEAR RZ, B5 ;  /* 0x0000000005ff7355 */ /* 0x000fea0000100000 */
[----:B------:R-:W-:-:S07]  /*12c0*/  LEPC R20, `(.L_x_49) ;  /* 0x000000001014794e */ /* 0x000fce0000000000 */
[----:B01---5:R-:W-:Y:S05]  /*12d0*/  CALL.ABS.NOINC R6 ;  /* 0x0000000006007343 */ /* 0x023fea0003c00000 */
.L_x_49:
[----:B------:R3:W-:Y:S02]  /*12e0*/  ST.E.64 desc[UR36][R16.64+0x18], R34 ;  /* 0x0000182210007985 */ /* 0x0007e4000c101b24 */
.L_x_44:
[----:B------:R4:W-:Y:S05]  /*12f0*/  BMOV.32 B0, R18 ;  /* 0x0000001200007356 */ /* 0x0009ea0000000000 */
[----:B------:R-:W-:Y:S05]  /*1300*/  BSYNC.RECONVERGENT B0 ;  /* 0x0000000000007941 */ /* 0x000fea0003800200 */
.L_x_42:
[----:B----4-:R-:W-:Y:S01]  /*1310*/  I2FP.F32.U32 R18, R26 ;  /* 0x0000001a00127245 */ /* 0x010fe20000201000 */
[C---:B-----5:R-:W-:Y:S01]  /*1320*/  IMAD.WIDE R8, R27.reuse, 0xc, R34 ;  /* 0x0000000c1b087825 */ /* 0x060fe200078e0222 */
[----:B---3--:R-:W-:Y:S01]  /*1330*/  MOV R34, 0x8 ;  /* 0x0000000800227802 */ /* 0x008fe20000000f00 */
[----:B------:R3:W-:Y:S01]  /*1340*/  STL [R1+0x8], R23 ;  /* 0x0000081701007387 */ /* 0x0007e20000100800 */
[----:B------:R-:W-:Y:S01]  /*1350*/  MOV R5, R2 ;  /* 0x0000000200057202 */ /* 0x000fe20000000f00 */
[----:B------:R-:W-:Y:S01]  /*1360*/  VIADD R27, R27, 0x1 ;  /* 0x000000011b1b7836 */ /* 0x000fe20000000000 */
[----:B------:R3:W4:Y:S01]  /*1370*/  LDC.64 R6, c[0x4][R34] ;  /* 0x0100000022067b82 */ /* 0x0007220000000a00 */
[----:B------:R3:W-:Y:S01]  /*1380*/  STL.64 [R1], R18 ;  /* 0x0000001201007387 */ /* 0x0007e20000100a00 */
[----:B------:R-:W-:-:S03]  /*1390*/  IMAD.MOV.U32 R4, RZ, RZ, R24 ;  /* 0x000000ffff047224 */ /* 0x000fc600078e0018 */
[----:B------:R3:W-:Y:S04]  /*13a0*/  ST.E desc[UR36][R8.64], R18 ;  /* 0x0000001208007985 */ /* 0x0007e8000c101924 */
[----:B------:R3:W-:Y:S04]  /*13b0*/  ST.E desc[UR36][R8.64+0x4], R19 ;  /* 0x0000041308007985 */ /* 0x0007e8000c101924 */
[----:B------:R3:W-:Y:S01]  /*13c0*/  ST.E desc[UR36][R8.64+0x8], R23 ;  /* 0x0000081708007985 */ /* 0x0007e2000c101924 */
[----:B------:R-:W-:Y:S05]  /*13d0*/  BMOV.32.CLEAR RZ, B0 ;  /* 0x0000000000ff7355 */ /* 0x000fea0000100000 */
[----:B------:R-:W-:Y:S05]  /*13e0*/  BMOV.32.CLEAR RZ, B5 ;  /* 0x0000000005ff7355 */ /* 0x000fea0000100000 */
[----:B------:R-:W-:-:S07]  /*13f0*/  LEPC R20, `(.L_x_50) ;  /* 0x000000001014794e */ /* 0x000fce0000000000 */
[----:B01234-:R-:W-:Y:S05]  /*1400*/  CALL.ABS.NOINC R6 ;  /* 0x0000000006007343 */ /* 0x01ffea0003c00000 */
.L_x_50:
[----:B------:R0:W1:Y:S01]  /*1410*/  LDC.64 R6, c[0x4][R34] ;  /* 0x0100000022067b82 */ /* 0x0000620000000a00 */
[----:B------:R-:W-:-:S05]  /*1420*/  IADD3 R4, P0, PT, R24, 0x4, RZ ;  /* 0x0000000418047810 */ /* 0x000fca0007f1e0ff */
[----:B------:R-:W-:Y:S01]  /*1430*/  IMAD.X R5, RZ, RZ, R2, P0 ;  /* 0x000000ffff057224 */ /* 0x000fe200000e0602 */
[----:B------:R-:W-:Y:S05]  /*1440*/  BMOV.32.CLEAR RZ, B0 ;  /* 0x0000000000ff7355 */ /* 0x000fea0000100000 */
[----:B0-----:R-:W-:Y:S05]  /*1450*/  BMOV.32.CLEAR RZ, B5 ;  /* 0x0000000005ff7355 */ /* 0x001fea0000100000 */
[----:B------:R-:W-:-:S07]  /*1460*/  LEPC R20, `(.L_x_51) ;  /* 0x000000001014794e */ /* 0x000fce0000000000 */
[----:B-1----:R-:W-:Y:S05]  /*1470*/  CALL.ABS.NOINC R6 ;  /* 0x0000000006007343 */ /* 0x002fea0003c00000 */
.L_x_51:
[----:B------:R-:W0:Y:S01]  /*1480*/  LDC.64 R34, c[0x4][R34] ;  /* 0x0100000022227b82 */ /* 0x000e220000000a00 */
[----:B------:R-:W-:-:S05]  /*1490*/  IADD3 R4, P0, PT, R24, 0x8, RZ ;  /* 0x0000000818047810 */ /* 0x000fca0007f1e0ff */
[----:B------:R-:W-:Y:S01]  /*14a0*/  IMAD.X R5, RZ, RZ, R2, P0 ;  /* 0x000000ffff057224 */ /* 0x000fe200000e0602 */
[----:B------:R-:W-:Y:S05]  /*14b0*/  BMOV.32.CLEAR RZ, B0 ;  /* 0x0000000000ff7355 */ /* 0x000fea0000100000 */
[----:B------:R-:W-:Y:S05]  /*14c0*/  BMOV.32.CLEAR RZ, B5 ;  /* 0x0000000005ff7355 */ /* 0x000fea0000100000 */
[----:B------:R-:W-:-:S07]  /*14d0*/  LEPC R20, `(.L_x_52) ;  /* 0x000000001014794e */ /* 0x000fce0000000000 */
[----:B0-----:R-:W-:Y:S05]  /*14e0*/  CALL.ABS.NOINC R34 ;  /* 0x0000000022007343 */ /* 0x001fea0003c00000 */
.L_x_52:
[----:B------:R2:W5:Y:S02]  /*14f0*/  LD.E R3, desc[UR36][R16.64+0x4] ;  /* 0x0000042410037980 */ /* 0x000564000c101900 */
.L_x_41:
[----:B-1----:R1:W-:Y:S05]  /*1500*/  BMOV.32 B0, R30 ;  /* 0x0000001e00007356 */ /* 0x0023ea0000000000 */
[----:B------:R-:W-:Y:S05]  /*1510*/  BSYNC.RECONVERGENT B0 ;  /* 0x0000000000007941 */ /* 0x000fea0003800200 */
.L_x_40:
[----:B------:R-:W-:Y:S01]  /*1520*/  I2FP.F32.U32 R19, R22 ;  /* 0x0000001600137245 */ /* 0x000fe20000201000 */
[----:B------:R-:W-:Y:S01]  /*1530*/  IMAD.MOV.U32 R23, RZ, RZ, RZ ;  /* 0x000000ffff177224 */ /* 0x000fe200078e00ff */
[----:B------:R-:W-:Y:S06]  /*1540*/  BRA `(.L_x_53) ;  /* 0x0000000000047947 */ /* 0x000fec0003800000 */
.L_x_29:
[----:B------:R-:W-:-:S07]  /*1550*/  FADD R23, R23, 1 ;  /* 0x3f80000017177421 */ /* 0x000fce0000000000 */
.L_x_53:
[----:B------:R3:W-:Y:S05]  /*1560*/  BMOV.32 B5, R31 ;  /* 0x0000001f05007356 */ /* 0x0007ea0000000000 */
[----:B------:R-:W-:Y:S05]  /*1570*/  BSYNC.RECONVERGENT B5 ;  /* 0x0000000000057941 */ /* 0x000fea0003800200 */
.L_x_13:
[----:B-----5:R-:W-:Y:S01]  /*1580*/  ISETP.GE.U32.AND P0, PT, R22, R3, PT ;  /* 0x000000031600720c */ /* 0x020fe20003f06070 */
[----:B------:R-:W-:-:S12]  /*1590*/  IMAD.MOV.U32 R0, RZ, RZ, R22 ;  /* 0x000000ffff007224 */ /* 0x000fd800078e0016 */
[----:B------:R-:W-:Y:S05]  /*15a0*/  @!P0 BRA `(.L_x_54) ;  /* 0xfffffff000108947 */ /* 0x000fea000383ffff */
[----:B0-----:R0:W-:Y:S05]  /*15b0*/  BMOV.32 B0, R32 ;  /* 0x0000002000007356 */ /* 0x0011ea0000000000 */
[----:B------:R-:W-:Y:S05]  /*15c0*/  BSYNC.RECONVERGENT B0 ;  /* 0x0000000000007941 */ /* 0x000fea0003800200 */
.L_x_12:
[----:B------:R-:W-:-:S07]  /*15d0*/  I2FP.F32.U32 R0, R3 ;  /* 0x0000000300007245 */ /* 0x000fce0000201000 */
.L_x_11:
[----:B------:R4:W-:Y:S05]  /*15e0*/  BMOV.32 B0, R33 ;  /* 0x0000002100007356 */ /* 0x0009ea0000000000 */
[----:B------:R-:W-:Y:S05]  /*15f0*/  BSYNC.RECONVERGENT B0 ;  /* 0x0000000000007941 */ /* 0x000fea0003800200 */
.L_x_10:
[----:B------:R-:W-:Y:S01]  /*1600*/  FSETP.GEU.AND P0, PT, R19, R0, PT ;  /* 0x000000001300720b */ /* 0x000fe20003f0e000 */
[----:B------:R-:W-:-:S12]  /*1610*/  BSSY.RECONVERGENT B11, `(.L_x_55) ;  /* 0x00000480000b7945 */ /* 0x000fd80003800200 */
[----:B------:R-:W-:Y:S05]  /*1620*/  @P0 BRA `(.L_x_56) ;  /* 0x0000000400180947 */ /* 0x000fea0003800000 */
[----:B------:R-:W5:Y:S01]  /*1630*/  LD.E R4, desc[UR36][R16.64+0x10] ;  /* 0x0000102410047980 */ /* 0x000f62000c101900 */
[----:B------:R-:W-:Y:S01]  /*1640*/  BSSY.RECONVERGENT B10, `(.L_x_57) ;  /* 0x000002b0000a7945 */ /* 0x000fe20003800200 */
[----:B-----5:R-:W-:-:S13]  /*1650*/  ISETP.GE.U32.AND P0, PT, R27, R4, PT ;  /* 0x000000041b00720c */ /* 0x020fda0003f06070 */
[----:B------:R-:W-:Y:S05]  /*1660*/  @P0 BRA `(.L_x_58) ;  /* 0x0000000000080947 */ /* 0x000fea0003800000 */
[----:B-1-3--:R1:W5:Y:S01]  /*1670*/  LD.E.64 R30, desc[UR36][R16.64+0x18] ;  /* 0x00001824101e7980 */ /* 0x00a362000c101b00 */
[----:B------:R-:W-:Y:S05]  /*1680*/  BRA `(.L_x_59) ;  /* 0x0000000000987947 */ /* 0x000fea0003800000 */
.L_x_58:
[----:B------:R-:W-:Y:S01]  /*1690*/  MOV R6, 0x10 ;  /* 0x0000001000067802 */ /* 0x000fe20000000f00 */
[----:B------:R-:W-:-:S04]  /*16a0*/  IMAD.IADD R4, R25, 0x1, R4 ;  /* 0x0000000119047824 */ /* 0x000fc800078e0204 */
[----:B------:R-:W-:Y:S01]  /*16b0*/  IMAD.WIDE.U32 R4, R4, 0xc, RZ ;  /* 0x0000000c04047825 */ /* 0x000fe200078e00ff */
[----:B------:R-:W0:Y:S06]  /*16c0*/  LDC.64 R6, c[0x4][R6] ;  /* 0x0100000006067b82 */ /* 0x000e2c0000000a00 */
[----:B------:R-:W-:-:S07]  /*16d0*/  LEPC R20, `(.L_x_60) ;  /* 0x000000001014794e */ /* 0x000fce0000000000 */
[----:B01234-:R-:W-:Y:S05]  /*16e0*/  CALL.ABS.NOINC R6 ;  /* 0x0000000006007343 */ /* 0x01ffea0003c00000 */
.L_x_60:
[----:B------:R-:W2:Y:S01]  /*16f0*/  LD.E R0, desc[UR36][R16.64+0x10] ;  /* 0x0000102410007980 */ /* 0x000ea2000c101900 */
        /* <DEDUP_REMOVED lines=8> */
.L_x_63:
        /* <DEDUP_REMOVED lines=14> */
.L_x_62:
[----:B------:R-:W-:Y:S05]  /*1860*/  BSYNC.RECONVERGENT B0 ;  /* 0x0000000000007941 */ /* 0x000fea0003800200 */
.L_x_61:
[----:B------:R0:W5:Y:S01]  /*1870*/  LD.E.64 R4, desc[UR36][R16.64+0x18] ;  /* 0x0000182410047980 */ /* 0x000162000c101b00 */
[----:B------:R-:W-:Y:S01]  /*1880*/  IMAD.IADD R3, R25, 0x1, R0 ;  /* 0x0000000119037824 */ /* 0x000fe200078e0200 */
[----:B------:R-:W-:-:S04]  /*1890*/  MOV R0, 0x8 ;  /* 0x0000000800007802 */ /* 0x000fc80000000f00 */
[----:B------:R0:W-:Y:S01]  /*18a0*/  ST.E desc[UR36][R16.64+0x10], R3 ;  /* 0x0000100310007985 */ /* 0x0001e2000c101924 */
[----:B------:R0:W1:Y:S02]  /*18b0*/  LDC.64 R6, c[0x4][R0] ;  /* 0x0100000000067b82 */ /* 0x0000640000000a00 */
[----:B------:R-:W-:-:S07]  /*18c0*/  LEPC R20, `(.L_x_64) ;  /* 0x000000001014794e */ /* 0x000fce0000000000 */
[----:B01---5:R-:W-:Y:S05]  /*18d0*/  CALL.ABS.NOINC R6 ;  /* 0x0000000006007343 */ /* 0x023fea0003c00000 */
.L_x_64:
[----:B------:R0:W-:Y:S02]  /*18e0*/  ST.E.64 desc[UR36][R16.64+0x18], R30 ;  /* 0x0000181e10007985 */ /* 0x0001e4000c101b24 */
.L_x_59:
[----:B------:R-:W-:Y:S05]  /*18f0*/  BSYNC.RECONVERGENT B10 ;  /* 0x00000000000a7941 */ /* 0x000fea0003800200 */
.L_x_57:
[----:B------:R-:W-:Y:S01]  /*1900*/  IMAD.MOV.U32 R22, RZ, RZ, R19 ;  /* 0x000000ffff167224 */ /* 0x000fe200078e0013 */
[----:B------:R-:W-:Y:S01]  /*1910*/  I2FP.F32.U32 R0, R26 ;  /* 0x0000001a00007245 */ /* 0x000fe20000201000 */
[C---:B0----5:R-:W-:Y:S01]  /*1920*/  IMAD.WIDE R30, R27.reuse, 0xc, R30 ;  /* 0x0000000c1b1e7825 */ /* 0x061fe200078e021e */
[----:B------:R-:W-:Y:S02]  /*1930*/  MOV R18, 0x8 ;  /* 0x0000000800127802 */ /* 0x000fe40000000f00 */
[----:B------:R0:W-:Y:S01]  /*1940*/  STL.64 [R1+0x10], R22 ;  /* 0x0000101601007387 */ /* 0x0001e20000100a00 */
[----:B------:R-:W-:Y:S01]  /*1950*/  IADD3 R4, P0, PT, R24, 0xc, RZ ;  /* 0x0000000c18047810 */ /* 0x000fe20007f1e0ff */
[----:B------:R0:W3:Y:S01]  /*1960*/  LDC.64 R6, c[0x4][R18] ;  /* 0x0100000012067b82 */ /* 0x0000e20000000a00 */
[----:B------:R-:W-:Y:S01]  /*1970*/  VIADD R27, R27, 0x1 ;  /* 0x000000011b1b7836 */ /* 0x000fe20000000000 */
[----:B------:R0:W-:Y:S02]  /*1980*/  STL [R1+0xc], R0 ;  /* 0x00000c0001007387 */ /* 0x0001e40000100800 */
[----:B------:R-:W-:-:S02]  /*1990*/  IMAD.X R5, RZ, RZ, R2, P0 ;  /* 0x000000ffff057224 */ /* 0x000fc400000e0602 */
[----:B------:R0:W-:Y:S04]  /*19a0*/  ST.E desc[UR36][R30.64], R0 ;  /* 0x000000001e007985 */ /* 0x0001e8000c101924 */
[----:B------:R0:W-:Y:S04]  /*19b0*/  ST.E desc[UR36][R30.64+0x4], R19 ;  /* 0x000004131e007985 */ /* 0x0001e8000c101924 */
[----:B------:R0:W-:Y:S02]  /*19c0*/  ST.E desc[UR36][R30.64+0x8], R23 ;  /* 0x000008171e007985 */ /* 0x0001e4000c101924 */
[----:B------:R-:W-:-:S07]  /*19d0*/  LEPC R20, `(.L_x_65) ;  /* 0x000000001014794e */ /* 0x000fce0000000000 */
[----:B01234-:R-:W-:Y:S05]  /*19e0*/  CALL.ABS.NOINC R6 ;  /* 0x0000000006007343 */ /* 0x01ffea0003c00000 */
.L_x_65:
[----:B------:R0:W1:Y:S01]  /*19f0*/  LDC.64 R6, c[0x4][R18] ;  /* 0x0100000012067b82 */ /* 0x0000620000000a00 */
[----:B------:R-:W-:-:S05]  /*1a00*/  IADD3 R4, P0, PT, R24, 0x10, RZ ;  /* 0x0000001018047810 */ /* 0x000fca0007f1e0ff */
[----:B------:R-:W-:-:S08]  /*1a10*/  IMAD.X R5, RZ, RZ, R2, P0 ;  /* 0x000000ffff057224 */ /* 0x000fd000000e0602 */
[----:B------:R-:W-:-:S07]  /*1a20*/  LEPC R20, `(.L_x_66) ;  /* 0x000000001014794e */ /* 0x000fce0000000000 */
[----:B01----:R-:W-:Y:S05]  /*1a30*/  CALL.ABS.NOINC R6 ;  /* 0x0000000006007343 */ /* 0x003fea0003c00000 */
.L_x_66:
[----:B------:R-:W0:Y:S01]  /*1a40*/  LDC.64 R18, c[0x4][R18] ;  /* 0x0100000012127b82 */ /* 0x000e220000000a00 */
[----:B------:R-:W-:-:S05]  /*1a50*/  IADD3 R4, P0, PT, R24, 0x14, RZ ;  /* 0x0000001418047810 */ /* 0x000fca0007f1e0ff */
[----:B------:R-:W-:-:S08]  /*1a60*/  IMAD.X R5, RZ, RZ, R2, P0 ;  /* 0x000000ffff057224 */ /* 0x000fd000000e0602 */
[----:B------:R-:W-:-:S07]  /*1a70*/  LEPC R20, `(.L_x_56) ;  /* 0x000000001014794e */ /* 0x000fce0000000000 */
[----:B0-----:R-:W-:Y:S05]  /*1a80*/  CALL.ABS.NOINC R18 ;  /* 0x0000000012007343 */ /* 0x001fea0003c00000 */
.L_x_56:
[----:B------:R-:W-:Y:S05]  /*1a90*/  BSYNC.RECONVERGENT B11 ;  /* 0x00000000000b7941 */ /* 0x000fea0003800200 */
.L_x_55:
[----:B------:R-:W5:Y:S01]  /*1aa0*/  LD.E R3, desc[UR36][R16.64+0x8] ;  /* 0x0000082410037980 */ /* 0x000f62000c101900 */
[----:B------:R-:W-:-:S05]  /*1ab0*/  VIADD R26, R26, 0x1 ;  /* 0x000000011a1a7836 */ /* 0x000fca0000000000 */
[----:B-----5:R-:W-:-:S13]  /*1ac0*/  ISETP.GE.U32.AND P0, PT, R26, R3, PT ;  /* 0x000000031a00720c */ /* 0x020fda0003f06070 */
[----:B------:R-:W-:Y:S05]  /*1ad0*/  @!P0 BRA `(.L_x_67) ;  /* 0xffffffe8008c8947 */ /* 0x000fea000383ffff */
.L_x_9:
[----:B------:R-:W-:Y:S05]  /*1ae0*/  BSYNC.RECONVERGENT B6 ;  /* 0x0000000000067941 */ /* 0x000fea0003800200 */
.L_x_8:
[----:B------:R-:W5:Y:S01]  /*1af0*/  LD.E R3, desc[UR36][R16.64+0x10] ;  /* 0x0000102410037980 */ /* 0x000f62000c101900 */
[----:B------:R-:W-:Y:S01]  /*1b00*/  BSSY.RECONVERGENT B0, `(.L_x_68) ;  /* 0x00000aa000007945 */ /* 0x000fe20003800200 */
[----:B------:R-:W-:Y:S01]  /*1b10*/  IMAD.MOV.U32 R22, RZ, RZ, RZ ;  /* 0x000000ffff167224 */ /* 0x000fe200078e00ff */
[----:B-----5:R-:W-:-:S13]  /*1b20*/  ISETP.NE.AND P0, PT, R3, RZ, PT ;  /* 0x000000ff0300720c */ /* 0x020fda0003f05270 */
[----:B------:R-:W-:Y:S05]  /*1b30*/  @!P0 BRA `(.L_x_69) ;  /* 0x0000000800988947 */ /* 0x000fea0003800000 */
[----:B------:R0:W5:Y:S01]  /*1b40*/  LD.E.64 R4, desc[UR36][R16.64+0x18] ;  /* 0x0000182410047980 */ /* 0x000162000c101b00 */
[C---:B------:R-:W-:Y:S01]  /*1b50*/  ISETP.GE.U32.AND P1, PT, R3.reuse, 0x10, PT ;  /* 0x000000100300780c */ /* 0x040fe20003f26070 */
[----:B------:R-:W-:Y:S01]  /*1b60*/  BSSY.RECONVERGENT B1, `(.L_x_70) ;  /* 0x000004d000017945 */ /* 0x000fe20003800200 */
[----:B------:R-:W-:Y:S01]  /*1b70*/  LOP3.LUT R8, R3, 0xf, RZ, 0xc0, !PT ;  /* 0x0000000f03087812 */ /* 0x000fe200078ec0ff */
[----:B------:R-:W-:Y:S02]  /*1b80*/  IMAD.MOV.U32 R9, RZ, RZ, RZ ;  /* 0x000000ffff097224 */ /* 0x000fe400078e00ff */
[----:B------:R-:W-:Y:S01]  /*1b90*/  IMAD.MOV.U32 R22, RZ, RZ, RZ ;  /* 0x000000ffff167224 */ /* 0x000fe200078e00ff */
[----:B------:R-:W-:-:S07]  /*1ba0*/  ISETP.NE.AND P0, PT, R8, RZ, PT ;  /* 0x000000ff0800720c */ /* 0x000fce0003f05270 */
[----:B0-----:R-:W-:Y:S06]  /*1bb0*/  @!P1 BRA `(.L_x_71) ;  /* 0x00000004001c9947 */ /* 0x001fec0003800000 */
[----:B------:R-:W-:Y:S01]  /*1bc0*/  LOP3.LUT R9, R3, 0xfffffff0, RZ, 0xc0, !PT ;  /* 0xfffffff003097812 */ /* 0x000fe200078ec0ff */
[----:B------:R-:W-:Y:S02]  /*1bd0*/  IMAD.MOV.U32 R0, RZ, RZ, RZ ;  /* 0x000000ffff007224 */ /* 0x000fe400078e00ff */
[----:B------:R-:W-:-:S07]  /*1be0*/  IMAD.MOV.U32 R22, RZ, RZ, RZ ;  /* 0x000000ffff167224 */ /* 0x000fce00078e00ff */
.L_x_72:
[----:B-----5:R-:W-:-:S05]  /*1bf0*/  IMAD.WIDE.U32 R6, R0, 0xc, R4 ;  /* 0x0000000c00067825 */ /* 0x020fca00078e0004 */
[----:B------:R-:W2:Y:S04]  /*1c00*/  LD.E R12, desc[UR36][R6.64+0x8] ;  /* 0x00000824060c7980 */ /* 0x000ea8000c101900 */
[----:B------:R-:W3:Y:S04]  /*1c10*/  LD.E R13, desc[UR36][R6.64+0x14] ;  /* 0x00001424060d7980 */ /* 0x000ee8000c101900 */
[----:B------:R-:W4:Y:S04]  /*1c20*/  LD.E R15, desc[UR36][R6.64+0x20] ;  /* 0x00002024060f7980 */ /* 0x000f28000c101900 */
[----:B------:R-:W4:Y:S04]  /*1c30*/  LD.E R18, desc[UR36][R6.64+0x2c] ;  /* 0x00002c2406127980 */ /* 0x000f28000c101900 */
[----:B------:R-:W4:Y:S04]  /*1c40*/  LD.E R19, desc[UR36][R6.64+0x38] ;  /* 0x0000382406137980 */ /* 0x000f28000c101900 */
[----:B------:R-:W4:Y:S04]  /*1c50*/  LD.E R20, desc[UR36][R6.64+0x44] ;  /* 0x0000442406147980 */ /* 0x000f28000c101900 */
[----:B------:R-:W4:Y:S04]  /*1c60*/  LD.E R21, desc[UR36][R6.64+0x50] ;  /* 0x0000502406157980 */ /* 0x000f28000c101900 */
[----:B------:R-:W4:Y:S04]  /*1c70*/  LD.E R23, desc[UR36][R6.64+0x5c] ;  /* 0x00005c2406177980 */ /* 0x000f28000c101900 */
[----:B------:R-:W4:Y:S04]  /*1c80*/  LD.E R11, desc[UR36][R6.64+0x68] ;  /* 0x00006824060b7980 */ /* 0x000f28000c101900 */
[----:B------:R-:W4:Y:S01]  /*1c90*/  LD.E R10, desc[UR36][R6.64+0x74] ;  /* 0x00007424060a7980 */ /* 0x000f22000c101900 */
[----:B------:R-:W-:-:S03]  /*1ca0*/  VIADD R14, R22, 0x1 ;  /* 0x00000001160e7836 */ /* 0x000fc60000000000 */
[----:B------:R-:W4:Y:S04]  /*1cb0*/  LD.E R25, desc[UR36][R6.64+0xa4] ;  /* 0x0000a42406197980 */ /* 0x000f28000c101900 */
[----:B------:R-:W4:Y:S01]  /*1cc0*/  LD.E R26, desc[UR36][R6.64+0xbc] ;  /* 0x0000bc24061a7980 */ /* 0x000f22000c101900 */
[----:B--2---:R-:W-:-:S03]  /*1cd0*/  FSETP.GEU.AND P1, PT, R12, 1, PT ;  /* 0x3f8000000c00780b */ /* 0x004fc60003f2e000 */
[----:B------:R-:W2:Y:S01]  /*1ce0*/  LD.E R12, desc[UR36][R6.64+0x80] ;  /* 0x00008024060c7980 */ /* 0x000ea2000c101900 */
[----:B---3--:R-:W-:-:S03]  /*1cf0*/  FSETP.GEU.AND P2, PT, R13, 1, PT ;  /* 0x3f8000000d00780b */ /* 0x008fc60003f4e000 */
[----:B------:R-:W3:Y:S06]  /*1d00*/  LD.E R13, desc[UR36][R6.64+0x8c] ;  /* 0x00008c24060d7980 */ /* 0x000eec000c101900 */
[----:B------:R-:W-:Y:S01]  /*1d10*/  @P1 IMAD.MOV R14, RZ, RZ, R22 ;  /* 0x000000ffff0e1224 */ /* 0x000fe200078e0216 */
[----:B----4-:R-:W-:Y:S01]  /*1d20*/  FSETP.GEU.AND P1, PT, R15, 1, PT ;  /* 0x3f8000000f00780b */ /* 0x010fe20003f2e000 */
[----:B------:R-:W4:Y:S02]  /*1d30*/  LD.E R22, desc[UR36][R6.64+0x98] ;  /* 0x0000982406167980 */ /* 0x000f24000c101900 */
[----:B------:R-:W-:-:S02]  /*1d40*/  VIADD R15, R14, 0x1 ;  /* 0x000000010e0f7836 */ /* 0x000fc40000000000 */
[----:B------:R-:W-:-:S04]  /*1d50*/  @P2 IMAD.MOV R15, RZ, RZ, R14 ;  /* 0x000000ffff0f2224 */ /* 0x000fc800078e020e */
[----:B------:R-:W-:-:S04]  /*1d60*/  VIADD R14, R15, 0x1 ;  /* 0x000000010f0e7836 */ /* 0x000fc80000000000 */
[----:B------:R-:W-:Y:S02]  /*1d70*/  @P1 IADD3 R14, PT, PT, R15, RZ, RZ ;  /* 0x000000ff0f0e1210 */ /* 0x000fe40007ffe0ff */
[----:B------:R-:W-:Y:S02]  /*1d80*/  FSETP.GEU.AND P1, PT, R18, 1, PT ;  /* 0x3f8000001200780b */ /* 0x000fe40003f2e000 */
[----:B------:R0:W4:Y:S01]  /*1d90*/  LD.E R18, desc[UR36][R6.64+0xb0] ;  /* 0x0000b02406127980 */ /* 0x000122000c101900 */
[----:B------:R-:W-:Y:S01]  /*1da0*/  FSETP.GEU.AND P2, PT, R19, 1, PT ;  /* 0x3f8000001300780b */ /* 0x000fe20003f4e000 */
[----:B------:R-:W-:-:S09]  /*1db0*/  VIADD R15, R14, 0x1 ;  /* 0x000000010e0f7836 */ /* 0x000fd20000000000 */
[----:B------:R-:W-:Y:S01]  /*1dc0*/  @P1 IMAD.MOV R15, RZ, RZ, R14 ;  /* 0x000000ffff0f1224 */ /* 0x000fe200078e020e */
[----:B------:R-:W-:-:S03]  /*1dd0*/  FSETP.GEU.AND P1, PT, R20, 1, PT ;  /* 0x3f8000001400780b */ /* 0x000fc60003f2e000 */
[----:B------:R-:W-:Y:S02]  /*1de0*/  VIADD R14, R15, 0x1 ;  /* 0x000000010f0e7836 */ /* 0x000fe40000000000 */
[----:B------:R-:W-:Y:S01]  /*1df0*/  @P2 IMAD.MOV R14, RZ, RZ, R15 ;  /* 0x000000ffff0e2224 */ /* 0x000fe200078e020f */
[----:B------:R-:W-:-:S03]  /*1e00*/  FSETP.GEU.AND P2, PT, R21, 1, PT ;  /* 0x3f8000001500780b */ /* 0x000fc60003f4e000 */
[----:B------:R-:W-:-:S04]  /*1e10*/  VIADD R15, R14, 0x1 ;  /* 0x000000010e0f7836 */ /* 0x000fc80000000000 */
[----:B------:R-:W-:Y:S01]  /*1e20*/  @P1 IMAD.MOV R15, RZ, RZ, R14 ;  /* 0x000000ffff0f1224 */ /* 0x000fe200078e020e */
[----:B------:R-:W-:-:S03]  /*1e30*/  FSETP.GEU.AND P1, PT, R23, 1, PT ;  /* 0x3f8000001700780b */ /* 0x000fc60003f2e000 */
[----:B0-----:R-:W-:Y:S02]  /*1e40*/  VIADD R6, R15, 0x1 ;  /* 0x000000010f067836 */ /* 0x001fe40000000000 */
[----:B------:R-:W-:Y:S01]  /*1e50*/  @P2 IMAD.MOV R6, RZ, RZ, R15 ;  /* 0x000000ffff062224 */ /* 0x000fe200078e020f */
[----:B------:R-:W-:-:S03]  /*1e60*/  FSETP.GEU.AND P2, PT, R11, 1, PT ;  /* 0x3f8000000b00780b */ /* 0x000fc60003f4e000 */
[----:B------:R-:W-:-:S04]  /*1e70*/  VIADD R7, R6, 0x1 ;  /* 0x0000000106077836 */ /* 0x000fc80000000000 */
[----:B------:R-:W-:Y:S01]  /*1e80*/  @P1 IMAD.MOV R7, RZ, RZ, R6 ;  /* 0x000000ffff071224 */ /* 0x000fe200078e0206 */
[----:B------:R-:W-:-:S03]  /*1e90*/  FSETP.GEU.AND P1, PT, R10, 1, PT ;  /* 0x3f8000000a00780b */ /* 0x000fc60003f2e000 */
[----:B------:R-:W-:Y:S02]  /*1ea0*/  VIADD R6, R7, 0x1 ;  /* 0x0000000107067836 */ /* 0x000fe40000000000 */
[----:B------:R-:W-:-:S04]  /*1eb0*/  @P2 IMAD.MOV R6, RZ, RZ, R7 ;  /* 0x000000ffff062224 */ /* 0x000fc800078e0207 */
[----:B------:R-:W-:-:S04]  /*1ec0*/  VIADD R7, R6, 0x1 ;  /* 0x0000000106077836 */ /* 0x000fc80000000000 */
[----:B------:R-:W-:-:S04]  /*1ed0*/  @P1 IMAD.MOV R7, RZ, RZ, R6 ;  /* 0x000000ffff071224 */ /* 0x000fc800078e0206 */
[----:B------:R-:W-:Y:S02]  /*1ee0*/  VIADD R6, R7, 0x1 ;  /* 0x0000000107067836 */ /* 0x000fe40000000000 */
[----:B------:R-:W-:Y:S01]  /*1ef0*/  VIADD R0, R0, 0x10 ;  /* 0x0000001000007836 */ /* 0x000fe20000000000 */
[----:B--2---:R-:W-:Y:S02]  /*1f00*/  FSETP.GEU.AND P2, PT, R12, 1, PT ;  /* 0x3f8000000c00780b */ /* 0x004fe40003f4e000 */
[----:B---3--:R-:W-:-:S11]  /*1f10*/  FSETP.GEU.AND P1, PT, R13, 1, PT ;  /* 0x3f8000000d00780b */ /* 0x008fd60003f2e000 */
[----:B------:R-:W-:Y:S01]  /*1f20*/  @P2 IMAD.MOV R6, RZ, RZ, R7 ;  /* 0x000000ffff062224 */ /* 0x000fe200078e0207 */
[----:B----4-:R-:W-:-:S03]  /*1f30*/  FSETP.GEU.AND P2, PT, R22, 1, PT ;  /* 0x3f8000001600780b */ /* 0x010fc60003f4e000 */
[----:B------:R-:W-:Y:S02]  /*1f40*/  VIADD R7, R6, 0x1 ;  /* 0x0000000106077836 */ /* 0x000fe40000000000 */
[----:B------:R-:W-:Y:S01]  /*1f50*/  @P1 IMAD.MOV R7, RZ, RZ, R6 ;  /* 0x000000ffff071224 */ /* 0x000fe200078e0206 */
[----:B------:R-:W-:-:S03]  /*1f60*/  FSETP.GEU.AND P1, PT, R25, 1, PT ;  /* 0x3f8000001900780b */ /* 0x000fc60003f2e000 */
[----:B------:R-:W-:-:S04]  /*1f70*/  VIADD R6, R7, 0x1 ;  /* 0x0000000107067836 */ /* 0x000fc80000000000 */
[----:B------:R-:W-:Y:S01]  /*1f80*/  @P2 IMAD.MOV R6, RZ, RZ, R7 ;  /* 0x000000ffff062224 */ /* 0x000fe200078e0207 */
[----:B------:R-:W-:-:S03]  /*1f90*/  FSETP.GEU.AND P2, PT, R18, 1, PT ;  /* 0x3f8000001200780b */ /* 0x000fc60003f4e000 */
[----:B------:R-:W-:Y:S02]  /*1fa0*/  VIADD R7, R6, 0x1 ;  /* 0x0000000106077836 */ /* 0x000fe40000000000 */
[----:B------:R-:W-:-:S04]  /*1fb0*/  @P1 IMAD.MOV R7, RZ, RZ, R6 ;  /* 0x000000ffff071224 */ /* 0x000fc800078e0206 */
[----:B------:R-:W-:Y:S01]  /*1fc0*/  VIADD R6, R7, 0x1 ;  /* 0x0000000107067836 */ /* 0x000fe20000000000 */
[----:B------:R-:W-:-:S03]  /*1fd0*/  FSETP.GEU.AND P1, PT, R26, 1, PT ;  /* 0x3f8000001a00780b */ /* 0x000fc60003f2e000 */
[----:B------:R-:W-:Y:S01]  /*1fe0*/  @P2 IMAD.MOV R6, RZ, RZ, R7 ;  /* 0x000000ffff062224 */ /* 0x000fe200078e0207 */
[----:B------:R-:W-:-:S03]  /*1ff0*/  ISETP.NE.AND P2, PT, R0, R9, PT ;  /* 0x000000090000720c */ /* 0x000fc60003f45270 */
[----:B------:R-:W-:-:S06]  /*2000*/  VIADD R22, R6, 0x1 ;  /* 0x0000000106167836 */ /* 0x000fcc0000000000 */
[----:B------:R-:W-:-:S04]  /*2010*/  @P1 IMAD.MOV R22, RZ, RZ, R6 ;  /* 0x000000ffff161224 */ /* 0x000fc800078e0206 */
[----:B------:R-:W-:Y:S05]  /*2020*/  @P2 BRA `(.L_x_72) ;  /* 0xfffffff800f02947 */ /* 0x000fea000383ffff */
.L_x_71:
[----:B------:R-:W-:Y:S05]  /*2030*/  BSYNC.RECONVERGENT B1 ;  /* 0x0000000000017941 */ /* 0x000fea0003800200 */
.L_x_70:
[----:B------:R-:W-:Y:S05]  /*2040*/  @!P0 BRA `(.L_x_69) ;  /* 0x0000000400548947 */ /* 0x000fea0003800000 */
[----:B------:R-:W-:Y:S01]  /*2050*/  ISETP.GE.U32.AND P1, PT, R8, 0x8, PT ;  /* 0x000000080800780c */ /* 0x000fe20003f26070 */
[----:B------:R-:W-:Y:S01]  /*2060*/  BSSY.RECONVERGENT B1, `(.L_x_73) ;  /* 0x0000026000017945 */ /* 0x000fe20003800200 */
[----:B------:R-:W-:-:S04]  /*2070*/  LOP3.LUT R18, R3, 0x7, RZ, 0xc0, !PT ;  /* 0x0000000703127812 */ /* 0x000fc800078ec0ff */
[----:B------:R-:W-:-:S07]  /*2080*/  ISETP.NE.AND P0, PT, R18, RZ, PT ;  /* 0x000000ff1200720c */ /* 0x000fce0003f05270 */
[----:B------:R-:W-:Y:S06]  /*2090*/  @!P1 BRA `(.L_x_74) ;  /* 0x0000000000889947 */ /* 0x000fec0003800000 */
        /* <DEDUP_REMOVED lines=8> */
[----:B------:R0:W4:Y:S01]  /*2120*/  LD.E R14, desc[UR36][R6.64+0x5c] ;  /* 0x00005c24060e7980 */ /* 0x000122000c101900 */
[----:B------:R-:W-:Y:S01]  /*2130*/  VIADD R9, R9, 0x8 ;  /* 0x0000000809097836 */ /* 0x000fe20000000000 */
[----:B--2---:R-:W-:-:S02]  /*2140*/  FSETP.GEU.AND P1, PT, R15, 1, PT ;  /* 0x3f8000000f00780b */ /* 0x004fc40003f2e000 */
[----:B---3--:R-:W-:Y:S02]  /*2150*/  FSETP.GEU.AND P2, PT, R0, 1, PT ;  /* 0x3f8000000000780b */ /* 0x008fe40003f4e000 */
[----:B------:R-:W-:-:S09]  /*2160*/  IADD3 R0, PT, PT, R22, 0x1, RZ ;  /* 0x0000000116007810 */ /* 0x000fd20007ffe0ff */
        /* <DEDUP_REMOVED lines=15> */
[----:B------:R-:W-:Y:S01]  /*2260*/  @P2 IMAD.MOV R6, RZ, RZ, R0 ;  /* 0x000000ffff062224 */ /* 0x000fe200078e0200 */
[----:B------:R-:W-:-:S03]  /*2270*/  FSETP.GEU.AND P2, PT, R14, 1, PT ;  /* 0x3f8000000e00780b */ /* 0x000fc60003f4e000 */
[----:B------:R-:W-:-:S04]  /*2280*/  VIADD R0, R6, 0x1 ;  /* 0x0000000106007836 */ /* 0x000fc80000000000 */
[----:B------:R-:W-:-:S04]  /*2290*/  @P1 IMAD.MOV R0, RZ, RZ, R6 ;  /* 0x000000ffff001224 */ /* 0x000fc800078e0206 */
[----:B------:R-:W-:Y:S02]  /*22a0*/  VIADD R22, R0, 0x1 ;  /* 0x0000000100167836 */ /* 0x000fe40000000000 */
[----:B------:R-:W-:-:S07]  /*22b0*/  @P2 IMAD.MOV R22, RZ, RZ, R0 ;  /* 0x000000ffff162224 */ /* 0x000fce00078e0200 */
.L_x_74:
[----:B------:R-:W-:Y:S05]  /*22c0*/  BSYNC.RECONVERGENT B1 ;  /* 0x0000000000017941 */ /* 0x000fea0003800200 */
.L_x_73:
        /* <DEDUP_REMOVED lines=10> */
[----:B------:R-:W4:Y:S01]  /*2370*/  LD.E R10, desc[UR36][R6.64+0x2c] ;  /* 0x00002c24060a7980 */ /* 0x000f22000c101900 */
[----:B------:R-:W-:Y:S01]  /*2380*/  VIADD R9, R9, 0x4 ;  /* 0x0000000409097836 */ /* 0x000fe20000000000 */
[----:B--2---:R-:W-:-:S02]  /*2390*/  FSETP.GEU.AND P1, PT, R12, 1, PT ;  /* 0x3f8000000c00780b */ /* 0x004fc40003f2e000 */
[----:B---3--:R-:W-:Y:S01]  /*23a0*/  FSETP.GEU.AND P2, PT, R0, 1, PT ;  /* 0x3f8000000000780b */ /* 0x008fe20003f4e000 */
[----:B------:R-:W-:-:S10]  /*23b0*/  VIADD R0, R22, 0x1 ;  /* 0x0000000116007836 */ /* 0x000fd40000000000 */
[----:B------:R-:W-:Y:S01]  /*23c0*/  @P1 IMAD.MOV R0, RZ, RZ, R22 ;  /* 0x000000ffff001224 */ /* 0x000fe200078e0216 */
[----:B----4-:R-:W-:-:S03]  /*23d0*/  FSETP.GEU.AND P1, PT, R8, 1, PT ;  /* 0x3f8000000800780b */ /* 0x010fc60003f2e000 */
[----:B------:R-:W-:Y:S02]  /*23e0*/  VIADD R8, R0, 0x1 ;  /* 0x0000000100087836 */ /* 0x000fe40000000000 */
[----:B------:R-:W-:Y:S01]  /*23f0*/  @P2 IMAD.MOV R8, RZ, RZ, R0 ;  /* 0x000000ffff082224 */ /* 0x000fe200078e0200 */
[----:B------:R-:W-:-:S03]  /*2400*/  FSETP.GEU.AND P2, PT, R10, 1, PT ;  /* 0x3f8000000a00780b */ /* 0x000fc60003f4e000 */
[----:B------:R-:W-:-:S04]  /*2410*/  VIADD R0, R8, 0x1 ;  /* 0x0000000108007836 */ /* 0x000fc80000000000 */
[----:B------:R-:W-:-:S04]  /*2420*/  @P1 IMAD.MOV R0, RZ, RZ, R8 ;  /* 0x000000ffff001224 */ /* 0x000fc800078e0208 */
[----:B------:R-:W-:Y:S02]  /*2430*/  VIADD R22, R0, 0x1 ;  /* 0x0000000100167836 */ /* 0x000fe40000000000 */
[----:B------:R-:W-:-:S07]  /*2440*/  @P2 IMAD.MOV R22, RZ, RZ, R0 ;  /* 0x000000ffff162224 */ /* 0x000fce00078e0200 */
.L_x_76:
[----:B------:R-:W-:Y:S05]  /*2450*/  BSYNC.RECONVERGENT B1 ;  /* 0x0000000000017941 */ /* 0x000fea0003800200 */
.L_x_75:
[----:B------:R-:W-:Y:S05]  /*2460*/  @!P0 BRA `(.L_x_69) ;  /* 0x00000000004c8947 */ /* 0x000fea0003800000 */
[----:B-----5:R-:W-:-:S05]  /*2470*/  IMAD.WIDE.U32 R4, R9, 0xc, R4 ;  /* 0x0000000c09047825 */ /* 0x020fca00078e0004 */
[----:B------:R-:W2:Y:S01]  /*2480*/  LD.E R0, desc[UR36][R4.64+0x8] ;  /* 0x0000082404007980 */ /* 0x000ea2000c101900 */
[----:B------:R-:W-:Y:S02]  /*2490*/  ISETP.NE.AND P1, PT, R11, 0x1, PT ;  /* 0x000000010b00780c */ /* 0x000fe40003f25270 */
[----:B--2---:R-:W-:Y:S01]  /*24a0*/  FSETP.GEU.AND P0, PT, R0, 1, PT ;  /* 0x3f8000000000780b */ /* 0x004fe20003f0e000 */
[----:B------:R-:W-:-:S12]  /*24b0*/  VIADD R0, R22, 0x1 ;  /* 0x0000000116007836 */ /* 0x000fd80000000000 */
[----:B------:R-:W-:-:S05]  /*24c0*/  @P0 IMAD.MOV R0, RZ, RZ, R22 ;  /* 0x000000ffff000224 */ /* 0x000fca00078e0216 */
[----:B------:R-:W-:Y:S01]  /*24d0*/  MOV R22, R0 ;  /* 0x0000000000167202 */ /* 0x000fe20000000f00 */
[----:B------:R-:W-:Y:S06]  /*24e0*/  @!P1 BRA `(.L_x_69) ;  /* 0x00000000002c9947 */ /* 0x000fec0003800000 */
[----:B------:R-:W-:Y:S01]  /*24f0*/  ISETP.NE.AND P1, PT, R11, 0x2, PT ;  /* 0x000000020b00780c */ /* 0x000fe20003f25270 */
[----:B------:R-:W2:-:S12]  /*2500*/  LD.E R0, desc[UR36][R4.64+0x14] ;  /* 0x0000142404007980 */ /* 0x000e98000c101900 */
[----:B------:R-:W5:Y:S01]  /*2510*/  @P1 LD.E R6, desc[UR36][R4.64+0x20] ;  /* 0x0000202404061980 */ /* 0x000f62000c101900 */
[----:B--2---:R-:W-:Y:S01]  /*2520*/  FSETP.GEU.AND P0, PT, R0, 1, PT ;  /* 0x3f8000000000780b */ /* 0x004fe20003f0e000 */
[----:B------:R-:W-:Y:S01]  /*2530*/  VIADD R0, R22, 0x1 ;  /* 0x0000000116007836 */ /* 0x000fe20000000000 */
[----:B-----5:R-:W-:-:S11]  /*2540*/  FSETP.GEU.AND P2, PT, R6, 1, P1 ;  /* 0x3f8000000600780b */ /* 0x020fd60000f4e000 */
[----:B------:R-:W-:-:S04]  /*2550*/  @P0 IMAD.MOV R0, RZ, RZ, R22 ;  /* 0x000000ffff000224 */ /* 0x000fc800078e0216 */
[----:B------:R-:W-:-:S04]  /*2560*/  IMAD.MOV.U32 R22, RZ, RZ, R0 ;  /* 0x000000ffff167224 */ /* 0x000fc800078e0000 */
[----:B------:R-:W-:Y:S02]  /*2570*/  @P1 VIADD R0, R22, 0x1 ;  /* 0x0000000116001836 */ /* 0x000fe40000000000 */
[----:B------:R-:W-:-:S04]  /*2580*/  @P2 IMAD.MOV R0, RZ, RZ, R22 ;  /* 0x000000ffff002224 */ /* 0x000fc800078e0216 */
[----:B------:R-:W-:-:S07]  /*2590*/  @P1 IMAD.MOV.U32 R22, RZ, RZ, R0 ;  /* 0x000000ffff161224 */ /* 0x000fce00078e0000 */
.L_x_69:
[----:B------:R-:W-:Y:S05]  /*25a0*/  BSYNC.RECONVERGENT B0 ;  /* 0x0000000000007941 */ /* 0x000fea0003800200 */
.L_x_68:
[----:B------:R-:W-:Y:S01]  /*25b0*/  MOV R0, 0x10 ;  /* 0x0000001000007802 */ /* 0x000fe20000000f00 */
[----:B-----5:R-:W-:-:S03]  /*25c0*/  IMAD.IADD R4, R3, 0x1, -R22 ;  /* 0x0000000103047824 */ /* 0x020fc600078e0a16 */
[----:B------:R0:W0:Y:S01]  /*25d0*/  LDC.64 R6, c[0x4][R0] ;  /* 0x0100000000067b82 */ /* 0x0000220000000a00 */
[----:B------:R-:W-:-:S07]  /*25e0*/  IMAD.WIDE.U32 R4, R4, 0xc, RZ ;  /* 0x0000000c04047825 */ /* 0x000fce00078e00ff */
[----:B------:R-:W-:-:S07]  /*25f0*/  LEPC R20, `(.L_x_77) ;  /* 0x000000001014794e */ /* 0x000fce0000000000 */
[----:B01234-:R-:W-:Y:S05]  /*2600*/  CALL.ABS.NOINC R6 ;  /* 0x0000000006007343 */ /* 0x01ffea0003c00000 */
.L_x_77:
[----:B------:R-:W2:Y:S01]  /*2610*/  LD.E R3, desc[UR36][R16.64+0x10] ;  /* 0x0000102410037980 */ /* 0x000ea2000c101900 */
[----:B------:R-:W-:Y:S01]  /*2620*/  BSSY.RECONVERGENT B0, `(.L_x_78) ;  /* 0x0000018000007945 */ /* 0x000fe20003800200 */
[----:B------:R-:W-:Y:S02]  /*2630*/  IMAD.MOV.U32 R18, RZ, RZ, R4 ;  /* 0x000000ffff127224 */ /* 0x000fe400078e0004 */
[----:B------:R-:W-:Y:S01]  /*2640*/  IMAD.MOV.U32 R19, RZ, RZ, R5 ;  /* 0x000000ffff137224 */ /* 0x000fe200078e0005 */
[----:B--2---:R-:W-:Y:S01]  /*2650*/  ISETP.NE.AND P0, PT, R3, R22, PT ;  /* 0x000000160300720c */ /* 0x004fe20003f05270 */
[----:B------:R-:W-:-:S12]  /*2660*/  IMAD.MOV.U32 R3, RZ, RZ, R22 ;  /* 0x000000ffff037224 */ /* 0x000fd800078e0016 */
[----:B------:R-:W-:Y:S05]  /*2670*/  @!P0 BRA `(.L_x_79) ;  /* 0x0000000000488947 */ /* 0x000fea0003800000 */
[----:B------:R-:W-:Y:S01]  /*2680*/  BSSY.RECONVERGENT B1, `(.L_x_80) ;  /* 0x0000010000017945 */ /* 0x000fe20003800200 */
[----:B------:R-:W-:-:S07]  /*2690*/  IMAD.MOV.U32 R3, RZ, RZ, RZ ;  /* 0x000000ffff037224 */ /* 0x000fce00078e00ff */
.L_x_81:
        /* <DEDUP_REMOVED lines=10> */
[----:B------:R-:W-:-:S02]  /*2740*/  VIADD R3, R3, 0x1 ;  /* 0x0000000103037836 */ /* 0x000fc40000000000 */
[----:B--2---:R-:W-:-:S05]  /*2750*/  IMAD.IADD R0, R15, 0x1, -R22 ;  /* 0x000000010f007824 */ /* 0x004fca00078e0a16 */
[----:B------:R-:W-:-:S13]  /*2760*/  ISETP.GE.U32.AND P0, PT, R3, R0, PT ;  /* 0x000000000300720c */ /* 0x000fda0003f06070 */
[----:B0-----:R-:W-:Y:S05]  /*2770*/  @!P0 BRA `(.L_x_81) ;  /* 0xfffffffc00c88947 */ /* 0x001fea000383ffff */
[----:B------:R-:W-:Y:S05]  /*2780*/  BSYNC.RECONVERGENT B1 ;  /* 0x0000000000017941 */ /* 0x000fea0003800200 */
.L_x_80:
[----:B------:R-:W-:-:S07]  /*2790*/  IMAD.MOV.U32 R3, RZ, RZ, R15 ;  /* 0x000000ffff037224 */ /* 0x000fce00078e000f */
.L_x_79:
[----:B------:R-:W-:Y:S05]  /*27a0*/  BSYNC.RECONVERGENT B0 ;  /* 0x0000000000007941 */ /* 0x000fea0003800200 */
.L_x_78:
[----:B------:R0:W5:Y:S01]  /*27b0*/  LD.E.64 R4, desc[UR36][R16.64+0x18] ;  /* 0x0000182410047980 */ /* 0x000162000c101b00 */
[----:B------:R-:W-:Y:S01]  /*27c0*/  IMAD.IADD R3, R3, 0x1, -R22 ;  /* 0x0000000103037824 */ /* 0x000fe200078e0a16 */
[----:B------:R-:W-:-:S04]  /*27d0*/  MOV R0, 0x8 ;  /* 0x0000000800007802 */ /* 0x000fc80000000f00 */
[----:B------:R0:W-:Y:S01]  /*27e0*/  ST.E desc[UR36][R16.64+0x10], R3 ;  /* 0x0000100310007985 */ /* 0x0001e2000c101924 */
[----:B------:R0:W1:Y:S02]  /*27f0*/  LDC.64 R6, c[0x4][R0] ;  /* 0x0100000000067b82 */ /* 0x0000640000000a00 */
[----:B------:R-:W-:-:S07]  /*2800*/  LEPC R20, `(.L_x_82) ;  /* 0x000000001014794e */ /* 0x000fce0000000000 */
[----:B01---5:R-:W-:Y:S05]  /*2810*/  CALL.ABS.NOINC R6 ;  /* 0x0000000006007343 */ /* 0x023fea0003c00000 */
.L_x_82:
[----:B------:R-:W-:Y:S01]  /*2820*/  IMAD.MOV.U32 R6, RZ, RZ, -0x800000 ;  /* 0xff800000ff067424 */ /* 0x000fe200078e00ff */
[----:B------:R0:W-:Y:S01]  /*2830*/  ST.E.64 desc[UR36][R16.64+0x18], R18 ;  /* 0x0000181210007985 */ /* 0x0001e2000c101b24 */
[----:B------:R-:W-:-:S03]  /*2840*/  IMAD.MOV.U32 R7, RZ, RZ, -0x800000 ;  /* 0xff800000ff077424 */ /* 0x000fc600078e00ff */
[----:B------:R0:W-:Y:S04]  /*2850*/  STL [R1+0x20], R6 ;  /* 0x0000200601007387 */ /* 0x0001e80000100800 */
[----:B------:R0:W-:Y:S04]  /*2860*/  STL.64 [R1+0x18], R6 ;  /* 0x0000180601007387 */ /* 0x0001e80000100a00 */
[----:B------:R-:W2:Y:S01]  /*2870*/  LD.E R3, desc[UR36][R16.64+0x10] ;  /* 0x0000102410037980 */ /* 0x000ea2000c101900 */
[----:B------:R-:W-:Y:S01]  /*2880*/  BSSY.RECONVERGENT B0, `(.L_x_83) ;  /* 0x000001e000007945 */ /* 0x000fe20003800200 */
[----:B------:R-:W-:Y:S01]  /*2890*/  PLOP3.LUT P0, PT, PT, PT, PT, 0x8, 0x80 ;  /* 0x000000000080781c */ /* 0x000fe20003f0e170 */
[----:B------:R-:W-:-:S02]  /*28a0*/  IMAD.MOV.U32 R5, RZ, RZ, -0x800000 ;  /* 0xff800000ff057424 */ /* 0x000fc400078e00ff */
[----:B------:R-:W-:Y:S01]  /*28b0*/  IMAD.MOV.U32 R4, RZ, RZ, -0x800000 ;  /* 0xff800000ff047424 */ /* 0x000fe200078e00ff */
[----:B--2---:R-:W-:-:S13]  /*28c0*/  ISETP.NE.AND P1, PT, R3, RZ, PT ;  /* 0x000000ff0300720c */ /* 0x004fda0003f25270 */
[----:B0-----:R-:W-:Y:S05]  /*28d0*/  @!P1 BRA `(.L_x_84) ;  /* 0x0000000000609947 */ /* 0x001fea0003800000 */
[----:B------:R-:W-:Y:S01]  /*28e0*/  BSSY.RECONVERGENT B1, `(.L_x_85) ;  /* 0x0000016000017945 */ /* 0x000fe20003800200 */
[----:B------:R-:W-:Y:S01]  /*28f0*/  I2FP.F32.S32 R13, R29 ;  /* 0x0000001d000d7245 */ /* 0x000fe20000201400 */
[----:B------:R-:W-:Y:S02]  /*2900*/  IMAD.MOV.U32 R7, RZ, RZ, RZ ;  /* 0x000000ffff077224 */ /* 0x000fe400078e00ff */
[----:B------:R-:W-:Y:S02]  /*2910*/  IMAD.MOV.U32 R0, RZ, RZ, -0x800000 ;  /* 0xff800000ff007424 */ /* 0x000fe400078e00ff */
[----:B------:R-:W-:-:S07]  /*2920*/  IMAD.MOV.U32 R5, RZ, RZ, -0x800000 ;  /* 0xff800000ff057424 */ /* 0x000fce00078e00ff */
.L_x_88:
[----:B------:R-:W-:-:S05]  /*2930*/  IMAD.WIDE.U32 R8, R7, 0xc, R18 ;  /* 0x0000000c07087825 */ /* 0x000fca00078e0012 */
[----:B0-----:R-:W2:Y:S01]  /*2940*/  LD.E R6, desc[UR36][R8.64+0x8] ;  /* 0x0000082408067980 */ /* 0x001ea2000c101900 */
[----:B------:R-:W-:Y:S01]  /*2950*/  FADD R11, -R13, R0 ;  /* 0x000000000d0b7221 */ /* 0x000fe20000000100 */
[----:B------:R-:W-:Y:S01]  /*2960*/  VIADD R7, R7, 0x1 ;  /* 0x0000000107077836 */ /* 0x000fe20000000000 */
[----:B------:R-:W-:Y:S04]  /*2970*/  BSSY.RECONVERGENT B2, `(.L_x_86) ;  /* 0x000000b000027945 */ /* 0x000fe80003800200 */
[----:B------:R-:W-:Y:S01]  /*2980*/  ISETP.GE.U32.AND P1, PT, R7, R3, PT ;  /* 0x000000030700720c */ /* 0x000fe20003f26070 */
[----:B--2---:R-:W-:-:S05]  /*2990*/  FADD R10, -R13, R6 ;  /* 0x000000060d0a7221 */ /* 0x004fca0000000100 */
[----:B------:R-:W-:-:S04]  /*29a0*/  FSETP.GT.AND P0, PT, R10, R11, PT ;  /* 0x0000000b0a00720b */ /* 0x000fc80003f04000 */
[----:B------:R-:W-:-:S13]  /*29b0*/  FSETP.LTU.OR P0, PT, R6, R13, !P0 ;  /* 0x0000000d0600720b */ /* 0x000fda0004709400 */
[----:B------:R-:W-:Y:S05]  /*29c0*/  @P0 BRA `(.L_x_87) ;  /* 0x0000000000140947 */ /* 0x000fea0003800000 */
[----:B------:R-:W2:Y:S04]  /*29d0*/  LD.E R4, desc[UR36][R8.64] ;  /* 0x0000002408047980 */ /* 0x000ea8000c101900 */
[----:B------:R-:W2:Y:S01]  /*29e0*/  LD.E R5, desc[UR36][R8.64+0x4] ;  /* 0x0000042408057980 */ /* 0x000ea2000c101900 */
[----:B------:R-:W-:-:S03]  /*29f0*/  IMAD.MOV.U32 R0, RZ, RZ, R6 ;  /* 0x000000ffff007224 */ /* 0x000fc600078e0006 */
[----:B------:R0:W-:Y:S04]  /*2a00*/  STL [R1+0x20], R6 ;  /* 0x0000200601007387 */ /* 0x0001e80000100800 */
[----:B--2---:R0:W-:Y:S02]  /*2a10*/  STL.64 [R1+0x18], R4 ;  /* 0x0000180401007387 */ /* 0x0041e40000100a00 */
.L_x_87:
[----:B------:R-:W-:Y:S05]  /*2a20*/  BSYNC.RECONVERGENT B2 ;  /* 0x0000000000027941 */ /* 0x000fea0003800200 */
.L_x_86:
[----:B------:R-:W-:Y:S05]  /*2a30*/  @!P1 BRA `(.L_x_88) ;  /* 0xfffffffc00bc9947 */ /* 0x000fea000383ffff */
[----:B------:R-:W-:Y:S05]  /*2a40*/  BSYNC.RECONVERGENT B1 ;  /* 0x0000000000017941 */ /* 0x000fea0003800200 */
.L_x_85:
[----:B------:R-:W-:-:S13]  /*2a50*/  FSETP.NEU.AND P0, PT, R0, -INF , PT ;  /* 0xff8000000000780b */ /* 0x000fda0003f0d000 */
.L_x_84:
[----:B------:R-:W-:Y:S05]  /*2a60*/  BSYNC.RECONVERGENT B0 ;  /* 0x0000000000007941 */ /* 0x000fea0003800200 */
.L_x_83:
[C---:B------:R-:W-:Y:S02]  /*2a70*/  IADD3 R19, P1, PT, R24.reuse, 0x20, RZ ;  /* 0x0000002018137810 */ /* 0x040fe40007f3e0ff */
[----:B------:R-:W-:-:S03]  /*2a80*/  IADD3 R23, P2, PT, R24, 0x1c, RZ ;  /* 0x0000001c18177810 */ /* 0x000fc60007f5e0ff */
[--C-:B------:R-:W-:Y:S02]  /*2a90*/  IMAD.X R18, RZ, RZ, R2.reuse, P1 ;  /* 0x000000ffff127224 */ /* 0x100fe400008e0602 */
[----:B------:R-:W-:Y:S01]  /*2aa0*/  IMAD.X R22, RZ, RZ, R2, P2 ;  /* 0x000000ffff167224 */ /* 0x000fe200010e0602 */
[----:B------:R-:W-:Y:S07]  /*2ab0*/  @!P0 BRA `(.L_x_89) ;  /* 0x00000008005c8947 */ /* 0x000fee0003800000 */
[----:B------:R-:W2:Y:S01]  /*2ac0*/  LD.E R11, desc[UR36][R16.64+0x8] ;  /* 0x00000824100b7980 */ /* 0x000ea2000c101900 */
[----:B0-----:R-:W2:Y:S02]  /*2ad0*/  F2I.TRUNC.NTZ R4, R4 ;  /* 0x0000000400047305 */ /* 0x001ea4000020f100 */
[----:B--2---:R-:W-:-:S13]  /*2ae0*/  ISETP.GE.U32.AND P0, PT, R4, R11, PT ;  /* 0x0000000b0400720c */ /* 0x004fda0003f06070 */
[----:B------:R-:W-:Y:S05]  /*2af0*/  @P0 BRA `(.L_x_89) ;  /* 0x00000008004c0947 */ /* 0x000fea0003800000 */
[----:B------:R-:W2:Y:S01]  /*2b00*/  LD.E R9, desc[UR36][R16.64+0x4] ;  /* 0x0000042410097980 */ /* 0x000ea2000c101900 */
[----:B------:R-:W0:Y:S02]  /*2b10*/  F2I.TRUNC.NTZ R0, R5 ;  /* 0x0000000500007305 */ /* 0x000e24000020f100 */
[----:B0-----:R-:W-:-:S05]  /*2b20*/  IMAD.IADD R3, R29, 0x1, R0 ;  /* 0x000000011d037824 */ /* 0x001fca00078e0200 */
[----:B--2---:R-:W-:-:S13]  /*2b30*/  ISETP.GT.U32.AND P0, PT, R3, R9, PT ;  /* 0x000000090300720c */ /* 0x004fda0003f04070 */
[----:B------:R-:W-:Y:S05]  /*2b40*/  @P0 BRA `(.L_x_89) ;  /* 0x0000000800380947 */ /* 0x000fea0003800000 */
[----:B------:R-:W-:-:S04]  /*2b50*/  ISETP.GT.AND P0, PT, R0, RZ, PT ;  /* 0x000000ff0000720c */ /* 0x000fc80003f04270 */
[----:B------:R-:W-:-:S04]  /*2b60*/  SEL R5, RZ, 0xffffffff, !P0 ;  /* 0xffffffffff057807 */ /* 0x000fc80004000000 */
[-C--:B------:R-:W-:Y:S02]  /*2b70*/  ISETP.GT.AND P0, PT, R29, R5.reuse, PT ;  /* 0x000000051d00720c */ /* 0x080fe40003f04270 */
[----:B------:R-:W-:-:S11]  /*2b80*/  IADD3 R5, PT, PT, R0, R5, RZ ;  /* 0x0000000500057210 */ /* 0x000fd60007ffe0ff */
[----:B------:R-:W-:Y:S05]  /*2b90*/  @!P0 BRA `(.L_x_90) ;  /* 0x0000000000308947 */ /* 0x000fea0003800000 */
[----:B------:R0:W5:Y:S01]  /*2ba0*/  LD.E.64 R6, desc[UR36][R16.64+0x20] ;  /* 0x0000202410067980 */ /* 0x000162000c101b00 */
[----:B------:R-:W-:Y:S02]  /*2bb0*/  IMAD R15, R4, R9, RZ ;  /* 0x00000009040f7224 */ /* 0x000fe400078e02ff */
[----:B------:R-:W-:-:S07]  /*2bc0*/  IMAD.MOV.U32 R8, RZ, RZ, R5 ;  /* 0x000000ffff087224 */ /* 0x000fce00078e0005 */
.L_x_91:
[----:B------:R-:W-:-:S04]  /*2bd0*/  IMAD.IADD R13, R15, 0x1, R8 ;  /* 0x000000010f0d7824 */ /* 0x000fc800078e0208 */
[----:B-----5:R-:W-:-:S06]  /*2be0*/  IMAD.WIDE.U32 R12, R13, 0x4, R6 ;  /* 0x000000040d0c7825 */ /* 0x020fcc00078e0006 */
[----:B------:R-:W2:Y:S02]  /*2bf0*/  LD.E R12, desc[UR36][R12.64] ;  /* 0x000000240c0c7980 */ /* 0x000ea4000c101900 */
[----:B--2---:R-:W-:-:S04]  /*2c00*/  LOP3.LUT R10, R12, 0x3, RZ, 0xc0, !PT ;  /* 0x000000030c0a7812 */ /* 0x004fc800078ec0ff */
[----:B------:R-:W-:-:S13]  /*2c10*/  ISETP.NE.AND P0, PT, R10, 0x1, PT ;  /* 0x000000010a00780c */ /* 0x000fda0003f05270 */
[----:B------:R-:W-:Y:S05]  /*2c20*/  @!P0 BRA `(.L_x_89) ;  /* 0x0000000800008947 */ /* 0x000fea0003800000 */
[----:B------:R-:W-:-:S05]  /*2c30*/  VIADD R8, R8, 0x1 ;  /* 0x0000000108087836 */ /* 0x000fca0000000000 */
[----:B------:R-:W-:-:S13]  /*2c40*/  ISETP.GE.AND P0, PT, R8, R3, PT ;  /* 0x000000030800720c */ /* 0x000fda0003f06270 */
[----:B------:R-:W-:Y:S05]  /*2c50*/  @!P0 BRA `(.L_x_91) ;  /* 0xfffffffc00dc8947 */ /* 0x000fea000383ffff */
.L_x_90:
[----:B------:R-:W-:-:S13]  /*2c60*/  ISETP.GE.AND P0, PT, R4, 0x1, PT ;  /* 0x000000010400780c */ /* 0x000fda0003f06270 */
[----:B------:R-:W-:Y:S05]  /*2c70*/  @!P0 BRA `(.L_x_92) ;  /* 0x0000000000f88947 */ /* 0x000fea0003800000 */
[----:B------:R-:W2:Y:S02]  /*2c80*/  LD.E.64 R6, desc[UR36][R16.64+0x28] ;  /* 0x0000282410067980 */ /* 0x000ea4000c101b00 */
[----:B--2---:R-:W-:-:S05]  /*2c90*/  IADD3 R12, P0, PT, R4, R6, RZ ;  /* 0x00000006040c7210 */ /* 0x004fca0007f1e0ff */
[----:B------:R-:W-:-:S05]  /*2ca0*/  IMAD.X R13, RZ, RZ, R7, P0 ;  /* 0x000000ffff0d7224 */ /* 0x000fca00000e0607 */
[----:B------:R-:W2:Y:S01]  /*2cb0*/  LD.E.U8 R8, desc[UR36][R12.64] ;  /* 0x000000240c087980 */ /* 0x000ea2000c101100 */
[----:B------:R-:W-:Y:S01]  /*2cc0*/  VIADD R14, R4, 0xffffffff ;  /* 0xffffffff040e7836 */ /* 0x000fe20000000000 */
[----:B------:R-:W-:Y:S04]  /*2cd0*/  BSSY.RECONVERGENT B0, `(.L_x_93) ;  /* 0x0000012000007945 */ /* 0x000fe80003800200 */
[----:B------:R-:W-:-:S05]  /*2ce0*/  IADD3 R6, P1, PT, R6, R14, RZ ;  /* 0x0000000e06067210 */ /* 0x000fca0007f3e0ff */
[----:B------:R-:W-:Y:S01]  /*2cf0*/  IMAD.X R7, RZ, RZ, R7, P1 ;  /* 0x000000ffff077224 */ /* 0x000fe200008e0607 */
        /* <DEDUP_REMOVED lines=8> */
.L_x_94:
[----:B------:R-:W2:Y:S01]  /*2d80*/  LD.E.U8 R10, desc[UR36][R6.64] ;  /* 0x00000024060a7980 */ /* 0x000ea2000c101100 */
[----:B------:R-:W-:Y:S01]  /*2d90*/  IMAD.MOV.U32 R12, RZ, RZ, R0 ;  /* 0x000000ffff0c7224 */ /* 0x000fe200078e0000 */
[----:B--2---:R-:W-:-:S13]  /*2da0*/  ISETP.NE.AND P1, PT, R10, RZ, PT ;  /* 0x000000ff0a00720c */ /* 0x004fda0003f25270 */
[----:B------:R-:W-:Y:S05]  /*2db0*/  @P1 BRA `(.L_x_95) ;  /* 0x00000000000c1947 */ /* 0x000fea0003800000 */
[----:B------:R-:W-:-:S07]  /*2dc0*/  PRMT R6, RZ, 0x7610, R6 ;  /* 0x00007610ff067816 */ /* 0x000fce0000000006 */
.L_x_96:
[----:B------:R-:W-:Y:S01]  /*2dd0*/  PRMT R10, R6, 0x7610, R10 ;  /* 0x00007610060a7816 */ /* 0x000fe2000000000a */
[----:B------:R-:W-:-:S07]  /*2de0*/  IMAD.MOV.U32 R12, RZ, RZ, R5 ;  /* 0x000000ffff0c7224 */ /* 0x000fce00078e0005 */
.L_x_95:
[----:B------:R-:W-:Y:S05]  /*2df0*/  BSYNC.RECONVERGENT B0 ;  /* 0x0000000000007941 */ /* 0x000fea0003800200 */
.L_x_93:
[----:B------:R-:W-:Y:S02]  /*2e00*/  VIADD R6, R9, 0xffffffff ;  /* 0xffffffff09067836 */ /* 0x000fe40000000000 */
[----:B------:R-:W-:Y:S02]  /*2e10*/  VIADD R13, R3, 0x1 ;  /* 0x00000001030d7836 */ /* 0x000fe40000000000 */
[----:B------:R-:W-:Y:S01]  /*2e20*/  IMAD R21, R9, R14, RZ ;  /* 0x0000000e09157224 */ /* 0x000fe200078e02ff */
[----:B------:R-:W-:Y:S02]  /*2e30*/  ISETP.GE.U32.AND P1, PT, R3, R6, PT ;  /* 0x000000060300720c */ /* 0x000fe40003f26070 */
[----:B------:R-:W-:-:S11]  /*2e40*/  PRMT R6, R10, 0x7610, R6 ;  /* 0x000076100a067816 */ /* 0x000fd60000000006 */
[----:B------:R-:W-:-:S07]  /*2e50*/  @P1 IMAD.MOV R13, RZ, RZ, R3 ;  /* 0x000000ffff0d1224 */ /* 0x000fce00078e0203 */
.L_x_102:
        /* <DEDUP_REMOVED lines=8> */
.L_x_99:
[----:B------:R-:W-:Y:S05]  /*2ee0*/  BSYNC.RELIABLE B1 ;  /* 0x0000000000017941 */ /* 0x000fea0003800100 */
.L_x_98:
        /* <DEDUP_REMOVED lines=8> */
.L_x_101:
[----:B------:R-:W-:Y:S01]  /*2f70*/  PRMT R14, R6, 0x7610, R14 ;  /* 0x00007610060e7816 */ /* 0x000fe2000000000e */
[----:B------:R-:W-:-:S07]  /*2f80*/  IMAD.MOV.U32 R7, RZ, RZ, R13 ;  /* 0x000000ffff077224 */ /* 0x000fce00078e000d */
.L_x_100:
[----:B------:R-:W-:Y:S05]  /*2f90*/  BSYNC.RECONVERGENT B0 ;  /* 0x0000000000007941 */ /* 0x000fea0003800200 */
.L_x_97:
[----:B------:R-:W-:-:S13]  /*2fa0*/  ISETP.GE.AND P1, PT, R12, R7, PT ;  /* 0x000000070c00720c */ /* 0x000fda0003f26270 */
[----:B------:R-:W-:Y:S05]  /*2fb0*/  @P1 BRA `(.L_x_92) ;  /* 0x0000000000281947 */ /* 0x000fea0003800000 */
[----:B------:R-:W2:Y:S01]  /*2fc0*/  LD.E.64 R6, desc[UR36][R16.64+0x20] ;  /* 0x0000202410067980 */ /* 0x000ea2000c101b00 */
[----:B------:R-:W-:-:S04]  /*2fd0*/  IMAD.IADD R15, R21, 0x1, R12 ;  /* 0x00000001150f7824 */ /* 0x000fc800078e020c */
[----:B--2---:R-:W-:-:S06]  /*2fe0*/  IMAD.WIDE.U32 R6, R15, 0x4, R6 ;  /* 0x000000040f067825 */ /* 0x004fcc00078e0006 */
[----:B------:R-:W2:Y:S02]  /*2ff0*/  LD.E R6, desc[UR36][R6.64] ;  /* 0x0000002406067980 */ /* 0x000ea4000c101900 */
[----:B--2---:R-:W-:-:S04]  /*3000*/  LOP3.LUT R15, R6, 0x3, RZ, 0xc0, !PT ;  /* 0x00000003060f7812 */ /* 0x004fc800078ec0ff */
[----:B------:R-:W-:-:S13]  /*3010*/  ISETP.NE.AND P1, PT, R15, 0x1, PT ;  /* 0x000000010f00780c */ /* 0x000fda0003f25270 */
[----:B------:R-:W-:Y:S05]  /*3020*/  @!P1 BRA `(.L_x_89) ;  /* 0x0000000400009947 */ /* 0x000fea0003800000 */
[----:B------:R-:W-:Y:S01]  /*3030*/  VIADD R12, R12, 0x1 ;  /* 0x000000010c0c7836 */ /* 0x000fe20000000000 */
[----:B------:R-:W-:Y:S01]  /*3040*/  PRMT R6, R14, 0x7610, R6 ;  /* 0x000076100e067816 */ /* 0x000fe20000000006 */
[----:B------:R-:W-:Y:S06]  /*3050*/  BRA `(.L_x_102) ;  /* 0xfffffffc00807947 */ /* 0x000fec000383ffff */
.L_x_92:
[----:B------:R-:W-:-:S05]  /*3060*/  VIADD R11, R11, 0xffffffff ;  /* 0xffffffff0b0b7836 */ /* 0x000fca0000000000 */
[----:B------:R-:W-:-:S13]  /*3070*/  ISETP.GE.U32.AND P0, PT, R4, R11, PT ;  /* 0x0000000b0400720c */ /* 0x000fda0003f06070 */
[----:B------:R-:W-:Y:S05]  /*3080*/  @P0 BRA `(.L_x_103) ;  /* 0x0000000400300947 */ /* 0x000fea0003800000 */
[----:B------:R-:W2:Y:S02]  /*3090*/  LD.E.64 R6, desc[UR36][R16.64+0x28] ;  /* 0x0000282410067980 */ /* 0x000ea4000c101b00 */
[----:B--2---:R-:W-:-:S04]  /*30a0*/  IADD3 R6, P0, PT, R4, R6, RZ ;  /* 0x0000000604067210 */ /* 0x004fc80007f1e0ff */
[----:B------:R-:W-:-:S05]  /*30b0*/  LEA.HI.X.SX32 R7, R4, R7, 0x1, P0 ;  /* 0x0000000704077211 */ /* 0x000fca00000f0eff */
[----:B------:R-:W2:Y:S01]  /*30c0*/  LD.E.U8 R13, desc[UR36][R6.64] ;  /* 0x00000024060d7980 */ /* 0x000ea2000c101100 */
        /* <DEDUP_REMOVED lines=9> */
.L_x_105:
[----:B------:R-:W2:Y:S01]  /*3160*/  LD.E.U8 R8, desc[UR36][R6.64+0x1] ;  /* 0x0000012406087980 */ /* 0x000ea2000c101100 */
[----:B------:R-:W-:Y:S01]  /*3170*/  IMAD.MOV.U32 R10, RZ, RZ, R0 ;  /* 0x000000ffff0a7224 */ /* 0x000fe200078e0000 */
[----:B--2---:R-:W-:-:S13]  /*3180*/  ISETP.NE.AND P1, PT, R8, RZ, PT ;  /* 0x000000ff0800720c */ /* 0x004fda0003f25270 */
[----:B------:R-:W-:Y:S05]  /*3190*/  @P1 BRA `(.L_x_106) ;  /* 0x00000000000c1947 */ /* 0x000fea0003800000 */
[----:B------:R-:W-:-:S07]  /*31a0*/  PRMT R6, RZ, 0x7610, R6 ;  /* 0x00007610ff067816 */ /* 0x000fce0000000006 */
.L_x_107:
[----:B------:R-:W-:Y:S01]  /*31b0*/  IMAD.MOV.U32 R10, RZ, RZ, R5 ;  /* 0x000000ffff0a7224 */ /* 0x000fe200078e0005 */
[----:B------:R-:W-:-:S07]  /*31c0*/  PRMT R8, R6, 0x7610, R8 ;  /* 0x0000761006087816 */ /* 0x000fce0000000008 */
.L_x_106:
[----:B------:R-:W-:Y:S05]  /*31d0*/  BSYNC.RECONVERGENT B0 ;  /* 0x0000000000007941 */ /* 0x000fea0003800200 */
.L_x_104:
[----:B------:R-:W-:Y:S01]  /*31e0*/  VIADD R6, R9, 0xffffffff ;  /* 0xffffffff09067836 */ /* 0x000fe20000000000 */
[----:B------:R-:W-:Y:S01]  /*31f0*/  PRMT R11, R8, 0x7610, R11 ;  /* 0x00007610080b7816 */ /* 0x000fe2000000000b */
[C---:B------:R-:W-:Y:S02]  /*3200*/  VIADD R5, R3.reuse, 0x1 ;  /* 0x0000000103057836 */ /* 0x040fe40000000000 */
[----:B------:R-:W-:Y:S01]  /*3210*/  IMAD R15, R4, R9, R9 ;  /* 0x00000009040f7224 */ /* 0x000fe200078e0209 */
[----:B------:R-:W-:-:S13]  /*3220*/  ISETP.GE.U32.AND P1, PT, R3, R6, PT ;  /* 0x000000060300720c */ /* 0x000fda0003f26070 */
[----:B------:R-:W-:-:S07]  /*3230*/  @P1 IMAD.MOV R5, RZ, RZ, R3 ;  /* 0x000000ffff051224 */ /* 0x000fce00078e0203 */
.L_x_113:
        /* <DEDUP_REMOVED lines=8> */
.L_x_110:
[----:B------:R-:W-:Y:S05]  /*32c0*/  BSYNC.RELIABLE B1 ;  /* 0x0000000000017941 */ /* 0x000fea0003800100 */
.L_x_109:
        /* <DEDUP_REMOVED lines=8> */
.L_x_112:
[----:B------:R-:W-:Y:S01]  /*3350*/  PRMT R12, R11, 0x7610, R12 ;  /* 0x000076100b0c7816 */ /* 0x000fe2000000000c */
[----:B------:R-:W-:-:S07]  /*3360*/  IMAD.MOV.U32 R7, RZ, RZ, R5 ;  /* 0x000000ffff077224 */ /* 0x000fce00078e0005 */
.L_x_111:
[----:B------:R-:W-:Y:S05]  /*3370*/  BSYNC.RECONVERGENT B0 ;  /* 0x0000000000007941 */ /* 0x000fea0003800200 */
.L_x_108:
[----:B------:R-:W-:-:S13]  /*3380*/  ISETP.GE.AND P1, PT, R10, R7, PT ;  /* 0x000000070a00720c */ /* 0x000fda0003f26270 */
[----:B------:R-:W-:Y:S05]  /*3390*/  @P1 BRA `(.L_x_103) ;  /* 0x00000000006c1947 */ /* 0x000fea0003800000 */
[----:B------:R-:W2:Y:S01]  /*33a0*/  LD.E.64 R6, desc[UR36][R16.64+0x20] ;  /* 0x0000202410067980 */ /* 0x000ea2000c101b00 */
[----:B------:R-:W-:-:S05]  /*33b0*/  IADD3 R11, PT, PT, R15, R10, RZ ;  /* 0x0000000a0f0b7210 */ /* 0x000fca0007ffe0ff */
[----:B--2---:R-:W-:-:S06]  /*33c0*/  IMAD.WIDE.U32 R6, R11, 0x4, R6 ;  /* 0x000000040b067825 */ /* 0x004fcc00078e0006 */
[----:B------:R-:W2:Y:S01]  /*33d0*/  LD.E R6, desc[UR36][R6.64] ;  /* 0x0000002406067980 */ /* 0x000ea2000c101900 */
[----:B------:R-:W-:Y:S01]  /*33e0*/  VIADD R10, R10, 0x1 ;  /* 0x000000010a0a7836 */ /* 0x000fe20000000000 */
[----:B--2---:R-:W-:-:S04]  /*33f0*/  LOP3.LUT R11, R6, 0x3, RZ, 0xc0, !PT ;  /* 0x00000003060b7812 */ /* 0x004fc800078ec0ff */
[----:B------:R-:W-:Y:S02]  /*3400*/  ISETP.NE.AND P1, PT, R11, 0x1, PT ;  /* 0x000000010b00780c */ /* 0x000fe40003f25270 */
[----:B------:R-:W-:-:S11]  /*3410*/  PRMT R11, R12, 0x7610, R11 ;  /* 0x000076100c0b7816 */ /* 0x000fd6000000000b */
[----:B------:R-:W-:Y:S05]  /*3420*/  @P1 BRA `(.L_x_113) ;  /* 0xfffffffc00841947 */ /* 0x000fea000383ffff */
.L_x_89:
[----:B------:R-:W-:Y:S02]  /*3430*/  MOV R0, 0x8 ;  /* 0x0000000800007802 */ /* 0x000fe40000000f00 */
[----:B0-----:R-:W-:Y:S02]  /*3440*/  IADD3 R4, P0, PT, R24, 0x18, RZ ;  /* 0x0000001818047810 */ /* 0x001fe40007f1e0ff */
[----:B------:R0:W1:Y:S03]  /*3450*/  LDC.64 R6, c[0x4][R0] ;  /* 0x0100000000067b82 */ /* 0x0000660000000a00 */
[----:B------:R-:W-:-:S08]  /*3460*/  IMAD.X R5, RZ, RZ, R2, P0 ;  /* 0x000000ffff057224 */ /* 0x000fd000000e0602 */
[----:B------:R-:W-:-:S07]  /*3470*/  LEPC R20, `(.L_x_114) ;  /* 0x000000001014794e */ /* 0x000fce0000000000 */
[----:B01----:R-:W-:Y:S05]  /*3480*/  CALL.ABS.NOINC R6 ;  /* 0x0000000006007343 */ /* 0x003fea0003c00000 */
.L_x_114:
[----:B------:R-:W-:Y:S01]  /*3490*/  MOV R25, 0x8 ;  /* 0x0000000800197802 */ /* 0x000fe20000000f00 */
[----:B------:R-:W-:Y:S02]  /*34a0*/  IMAD.MOV.U32 R4, RZ, RZ, R23 ;  /* 0x000000ffff047224 */ /* 0x000fe400078e0017 */
[----:B------:R-:W-:Y:S01]  /*34b0*/  IMAD.MOV.U32 R5, RZ, RZ, R22 ;  /* 0x000000ffff057224 */ /* 0x000fe200078e0016 */
[----:B------:R0:W1:Y:S06]  /*34c0*/  LDC.64 R6, c[0x4][R25] ;  /* 0x0100000019067b82 */ /* 0x00006c0000000a00 */
[----:B------:R-:W-:-:S07]  /*34d0*/  LEPC R20, `(.L_x_115) ;  /* 0x000000001014794e */ /* 0x000fce0000000000 */
[----:B01----:R-:W-:Y:S05]  /*34e0*/  CALL.ABS.NOINC R6 ;  /* 0x0000000006007343 */ /* 0x003fea0003c00000 */
.L_x_115:
[----:B------:R0:W1:Y:S01]  /*34f0*/  LDC.64 R6, c[0x4][R25] ;  /* 0x0100000019067b82 */ /* 0x0000620000000a00 */
[----:B------:R-:W-:Y:S02]  /*3500*/  IMAD.MOV.U32 R4, RZ, RZ, R19 ;  /* 0x000000ffff047224 */ /* 0x000fe400078e0013 */
[----:B------:R-:W-:-:S07]  /*3510*/  IMAD.MOV.U32 R5, RZ, RZ, R18 ;  /* 0x000000ffff057224 */ /* 0x000fce00078e0012 */
[----:B------:R-:W-:-:S07]  /*3520*/  LEPC R20, `(.L_x_116) ;  /* 0x000000001014794e */ /* 0x000fce0000000000 */
[----:B01----:R-:W-:Y:S05]  /*3530*/  CALL.ABS.NOINC R6 ;  /* 0x0000000006007343 */ /* 0x003fea0003c00000 */
.L_x_116:
[----:B------:R-:W-:Y:S05]  /*3540*/  BRA `(.L_x_5) ;  /* 0x0000000000887947 */ /* 0x000fea0003800000 */
.L_x_103:
[----:B------:R-:W-:Y:S01]  /*3550*/  MOV R6, 0x8 ;  /* 0x0000000800067802 */ /* 0x000fe20000000f00 */
[----:B------:R-:W-:Y:S01]  /*3560*/  IMAD R0, R4, R9, R0 ;  /* 0x0000000904007224 */ /* 0x000fe200078e0200 */
[----:B------:R-:W-:Y:S03]  /*3570*/  BSSY.RECONVERGENT B0, `(.L_x_117) ;  /* 0x0000010000007945 */ /* 0x000fe60003800200 */
[----:B------:R-:W-:Y:S01]  /*3580*/  IMAD.IADD R29, R29, 0x1, R0 ;  /* 0x000000011d1d7824 */ /* 0x000fe200078e0200 */
[----:B------:R-:W1:Y:S04]  /*3590*/  LDC.64 R6, c[0x4][R6] ;  /* 0x0100000006067b82 */ /* 0x000e680000000a00 */
[----:B------:R-:W-:-:S13]  /*35a0*/  ISETP.GE.U32.AND P0, PT, R0, R29, PT ;  /* 0x0000001d0000720c */ /* 0x000fda0003f06070 */
[----:B------:R-:W-:Y:S05]  /*35b0*/  @P0 BRA `(.L_x_118) ;  /* 0x00000000002c0947 */ /* 0x000fea0003800000 */
.L_x_119:
[----:B------:R-:W2:Y:S02]  /*35c0*/  LD.E.64 R8, desc[UR36][R16.64+0x20] ;  /* 0x0000202410087980 */ /* 0x000ea4000c101b00 */
[----:B--2---:R-:W-:-:S05]  /*35d0*/  IMAD.WIDE R8, R0, 0x4, R8 ;  /* 0x0000000400087825 */ /* 0x004fca00078e0208 */
[----:B------:R-:W2:Y:S02]  /*35e0*/  LD.E R5, desc[UR36][R8.64] ;  /* 0x0000002408057980 */ /* 0x000ea4000c101900 */
[----:B--2---:R-:W-:-:S04]  /*35f0*/  LOP3.LUT R5, R5, 0xfffffffc, RZ, 0xc0, !PT ;  /* 0xfffffffc05057812 */ /* 0x004fc800078ec0ff */
[----:B------:R-:W-:-:S05]  /*3600*/  LOP3.LUT R5, R5, 0x1, RZ, 0xfc, !PT ;  /* 0x0000000105057812 */ /* 0x000fca00078efcff */
[----:B------:R2:W-:Y:S04]  /*3610*/  ST.E desc[UR36][R8.64], R5 ;  /* 0x0000000508007985 */ /* 0x0005e8000c101924 */
[----:B------:R-:W3:Y:S01]  /*3620*/  LD.E R10, desc[UR36][R16.64+0x4] ;  /* 0x00000424100a7980 */ /* 0x000ee2000c101900 */
[----:B------:R-:W-:Y:S02]  /*3630*/  VIADD R0, R0, 0x1 ;  /* 0x0000000100007836 */ /* 0x000fe40000000000 */
[----:B---3--:R-:W-:-:S05]  /*3640*/  IMAD R11, R4, R10, R3 ;  /* 0x0000000a040b7224 */ /* 0x008fca00078e0203 */
[----:B------:R-:W-:-:S13]  /*3650*/  ISETP.GE.U32.AND P0, PT, R0, R11, PT ;  /* 0x0000000b0000720c */ /* 0x000fda0003f06070 */
[----:B--2---:R-:W-:Y:S05]  /*3660*/  @!P0 BRA `(.L_x_119) ;  /* 0xfffffffc00d48947 */ /* 0x004fea000383ffff */
.L_x_118:
[----:B------:R-:W-:Y:S05]  /*3670*/  BSYNC.RECONVERGENT B0 ;  /* 0x0000000000007941 */ /* 0x000fea0003800200 */
.L_x_117:
[----:B------:R-:W-:-:S05]  /*3680*/  IADD3 R4, P0, PT, R24, 0x18, RZ ;  /* 0x0000001818047810 */ /* 0x000fca0007f1e0ff */
[----:B------:R-:W-:-:S08]  /*3690*/  IMAD.X R5, RZ, RZ, R2, P0 ;  /* 0x000000ffff057224 */ /* 0x000fd000000e0602 */
[----:B------:R-:W-:-:S07]  /*36a0*/  LEPC R20, `(.L_x_120) ;  /* 0x000000001014794e */ /* 0x000fce0000000000 */
[----:B01----:R-:W-:Y:S05]  /*36b0*/  CALL.ABS.NOINC R6 ;  /* 0x0000000006007343 */ /* 0x003fea0003c00000 */
.L_x_120:
[----:B------:R-:W-:Y:S01]  /*36c0*/  MOV R25, 0x8 ;  /* 0x0000000800197802 */ /* 0x000fe20000000f00 */
[----:B------:R-:W-:Y:S02]  /*36d0*/  IMAD.MOV.U32 R4, RZ, RZ, R23 ;  /* 0x000000ffff047224 */ /* 0x000fe400078e0017 */
[----:B------:R-:W-:Y:S01]  /*36e0*/  IMAD.MOV.U32 R5, RZ, RZ, R22 ;  /* 0x000000ffff057224 */ /* 0x000fe200078e0016 */
[----:B------:R0:W1:Y:S06]  /*36f0*/  LDC.64 R6, c[0x4][R25] ;  /* 0x0100000019067b82 */ /* 0x00006c0000000a00 */
[----:B------:R-:W-:-:S07]  /*3700*/  LEPC R20, `(.L_x_121) ;  /* 0x000000001014794e */ /* 0x000fce0000000000 */
[----:B01----:R-:W-:Y:S05]  /*3710*/  CALL.ABS.NOINC R6 ;  /* 0x0000000006007343 */ /* 0x003fea0003c00000 */
.L_x_121:
[----:B------:R0:W1:Y:S01]  /*3720*/  LDC.64 R6, c[0x4][R25] ;  /* 0x0100000019067b82 */ /* 0x0000620000000a00 */
[----:B------:R-:W-:Y:S02]  /*3730*/  IMAD.MOV.U32 R4, RZ, RZ, R19 ;  /* 0x000000ffff047224 */ /* 0x000fe400078e0013 */
[----:B------:R-:W-:-:S07]  /*3740*/  IMAD.MOV.U32 R5, RZ, RZ, R18 ;  /* 0x000000ffff057224 */ /* 0x000fce00078e0012 */
[----:B------:R-:W-:-:S07]  /*3750*/  LEPC R20, `(.L_x_5) ;  /* 0x000000001014794e */ /* 0x000fce0000000000 */
[----:B01----:R-:W-:Y:S05]  /*3760*/  CALL.ABS.NOINC R6 ;  /* 0x0000000006007343 */ /* 0x003fea0003c00000 */
.L_x_5:
[----:B------:R-:W-:Y:S05]  /*3770*/  BSYNC.RECONVERGENT B7 ;  /* 0x0000000000077941 */ /* 0x000fea0003800200 */
.L_x_4:
[----:B------:R-:W2:Y:S01]  /*3780*/  LD.E R7, desc[UR36][R16.64+0xc] ;  /* 0x00000c2410077980 */ /* 0x000ea2000c101900 */
[----:B------:R-:W-:Y:S01]  /*3790*/  UMOV UR4, 0x33333333 ;  /* 0x3333333300047882 */ /* 0x000fe20000000000 */
[----:B------:R-:W-:Y:S01]  /*37a0*/  UMOV UR5, 0x3fe33333 ;  /* 0x3fe3333300057882 */ /* 0x000fe20000000000 */
[----:B------:R-:W-:Y:S01]  /*37b0*/  VIADD R28, R28, 0x1 ;  /* 0x000000011c1c7836 */ /* 0x000fe20000000000 */
[----:B--2---:R-:W0:Y:S02]  /*37c0*/  I2F.F64.U32 R4, R7 ;  /* 0x0000000700047312 */ /* 0x004e240000201800 */
[----:B0-----:R-:W-:-:S10]  /*37d0*/  DMUL R4, R4, UR4 ;  /* 0x0000000404047c28 */ /* 0x001fd40008000000 */
[----:B------:R-:W0:Y:S02]  /*37e0*/  F2I.F64.TRUNC R5, R4 ;  /* 0x0000000400057311 */ /* 0x000e24000030d100 */
[----:B0-----:R-:W-:-:S13]  /*37f0*/  ISETP.GE.AND P0, PT, R28, R5, PT ;  /* 0x000000051c00720c */ /* 0x001fda0003f06270 */
[----:B------:R-:W-:Y:S05]  /*3800*/  @!P0 BRA `(.L_x_122) ;  /* 0xffffffc800d08947 */ /* 0x000fea000383ffff */
[----:B------:R-:W-:Y:S05]  /*3810*/  BSYNC.RECONVERGENT B8 ;  /* 0x0000000000087941 */ /* 0x000fea0003800200 */
.L_x_3:
[----:B------:R-:W-:Y:S01]  /*3820*/  ISETP.NE.AND P0, PT, R7, RZ, PT ;  /* 0x000000ff0700720c */ /* 0x000fe20003f05270 */
[----:B------:R-:W-:Y:S01]  /*3830*/  BSSY.RECONVERGENT B0, `(.L_x_123) ;  /* 0x00000d1000007945 */ /* 0x000fe20003800200 */
[----:B------:R-:W-:-:S11]  /*3840*/  IMAD.MOV.U32 R0, RZ, RZ, RZ ;  /* 0x000000ffff007224 */ /* 0x000fd600078e00ff */
[----:B------:R-:W-:Y:S05]  /*3850*/  @!P0 BRA `(.L_x_124) ;  /* 0x0000000c00388947 */ /* 0x000fea0003800000 */
[----:B-1----:R-:W5:Y:S01]  /*3860*/  LD.E.64 R16, desc[UR36][R16.64+0x20] ;  /* 0x0000202410107980 */ /* 0x002f62000c101b00 */
[C---:B------:R-:W-:Y:S01]  /*3870*/  ISETP.GE.U32.AND P1, PT, R7.reuse, 0x10, PT ;  /* 0x000000100700780c */ /* 0x040fe20003f26070 */
[----:B------:R-:W-:Y:S01]  /*3880*/  BSSY.RECONVERGENT B1, `(.L_x_125) ;  /* 0x0000060000017945 */ /* 0x000fe20003800200 */
[----:B------:R-:W-:Y:S01]  /*3890*/  LOP3.LUT R6, R7, 0xf, RZ, 0xc0, !PT ;  /* 0x0000000f07067812 */ /* 0x000fe200078ec0ff */
[----:B------:R-:W-:Y:S02]  /*38a0*/  IMAD.MOV.U32 R3, RZ, RZ, RZ ;  /* 0x000000ffff037224 */ /* 0x000fe400078e00ff */
[----:B------:R-:W-:Y:S01]  /*38b0*/  IMAD.MOV.U32 R0, RZ, RZ, RZ ;  /* 0x000000ffff007224 */ /* 0x000fe200078e00ff */
[----:B------:R-:W-:-:S07]  /*38c0*/  ISETP.NE.AND P0, PT, R6, RZ, PT ;  /* 0x000000ff0600720c */ /* 0x000fce0003f05270 */
[----:B------:R-:W-:Y:S06]  /*38d0*/  @!P1 BRA `(.L_x_126) ;  /* 0x0000000400689947 */ /* 0x000fec0003800000 */
[----:B-----5:R-:W-:Y:S01]  /*38e0*/  IADD3 R4, P1, PT, R16, 0x20, RZ ;  /* 0x0000002010047810 */ /* 0x020fe20007f3e0ff */
[----:B------:R-:W-:Y:S01]  /*38f0*/  IMAD.MOV.U32 R0, RZ, RZ, RZ ;  /* 0x000000ffff007224 */ /* 0x000fe200078e00ff */
[----:B------:R-:W-:-:S03]  /*3900*/  LOP3.LUT R3, R7, 0xfffffff0, RZ, 0xc0, !PT ;  /* 0xfffffff007037812 */ /* 0x000fc600078ec0ff */
[----:B------:R-:W-:Y:S02]  /*3910*/  IMAD.X R5, RZ, RZ, R17, P1 ;  /* 0x000000ffff057224 */ /* 0x000fe400008e0611 */
[----:B------:R-:W-:-:S07]  /*3920*/  IMAD.MOV R26, RZ, RZ, -R3 ;  /* 0x000000ffff1a7224 */ /* 0x000fce00078e0a03 */
.L_x_127:
[----:B------:R-:W2:Y:S04]  /*3930*/  LD.E R14, desc[UR36][R4.64+-0x20] ;  /* 0xffffe024040e7980 */ /* 0x000ea8000c101900 */
[----:B------:R-:W3:Y:S04]  /*3940*/  LD.E R20, desc[UR36][R4.64+-0x1c] ;  /* 0xffffe42404147980 */ /* 0x000ee8000c101900 */
[----:B------:R-:W4:Y:S04]  /*3950*/  LD.E R21, desc[UR36][R4.64+-0x18] ;  /* 0xffffe82404157980 */ /* 0x000f28000c101900 */
[----:B------:R-:W5:Y:S04]  /*3960*/  LD.E R22, desc[UR36][R4.64+-0x14] ;  /* 0xffffec2404167980 */ /* 0x000f68000c101900 */
        /* <DEDUP_REMOVED lines=10> */
[----:B------:R-:W5:Y:S01]  /*3a10*/  LD.E R8, desc[UR36][R4.64+0x18] ;  /* 0x0000182404087980 */ /* 0x000f62000c101900 */
[----:B--2---:R-:W-:-:S04]  /*3a20*/  LOP3.LUT R14, R14, 0x3, RZ, 0xc0, !PT ;  /* 0x000000030e0e7812 */ /* 0x004fc800078ec0ff */
[----:B------:R-:W-:Y:S02]  /*3a30*/  ISETP.NE.AND P1, PT, R14, 0x1, PT ;  /* 0x000000010e00780c */ /* 0x000fe40003f25270 */
[----:B------:R0:W2:Y:S01]  /*3a40*/  LD.E R14, desc[UR36][R4.64+0x1c] ;  /* 0x00001c24040e7980 */ /* 0x0000a2000c101900 */
[----:B---3--:R-:W-:Y:S01]  /*3a50*/  LOP3.LUT R20, R20, 0x3, RZ, 0xc0, !PT ;  /* 0x0000000314147812 */ /* 0x008fe200078ec0ff */
[----:B------:R-:W-:Y:S01]  /*3a60*/  VIADD R26, R26, 0x10 ;  /* 0x000000101a1a7836 */ /* 0x000fe20000000000 */
[----:B----4-:R-:W-:Y:S02]  /*3a70*/  LOP3.LUT R21, R21, 0x3, RZ, 0xc0, !PT ;  /* 0x0000000315157812 */ /* 0x010fe400078ec0ff */
[----:B------:R-:W-:Y:S01]  /*3a80*/  ISETP.NE.AND P2, PT, R20, 0x1, PT ;  /* 0x000000011400780c */ /* 0x000fe20003f45270 */
[----:B------:R-:W-:Y:S01]  /*3a90*/  VIADD R20, R0, 0x1 ;  /* 0x0000000100147836 */ /* 0x000fe20000000000 */
[----:B-----5:R-:W-:Y:S02]  /*3aa0*/  LOP3.LUT R22, R22, 0x3, RZ, 0xc0, !PT ;  /* 0x0000000316167812 */ /* 0x020fe400078ec0ff */
[----:B------:R-:W-:-:S02]  /*3ab0*/  LOP3.LUT R23, R23, 0x3, RZ, 0xc0, !PT ;  /* 0x0000000317177812 */ /* 0x000fc400078ec0ff */
[----:B------:R-:W-:Y:S01]  /*3ac0*/  @P1 IMAD.MOV R20, RZ, RZ, R0 ;  /* 0x000000ffff141224 */ /* 0x000fe200078e0200 */
[----:B------:R-:W-:Y:S02]  /*3ad0*/  ISETP.NE.AND P1, PT, R21, 0x1, PT ;  /* 0x000000011500780c */ /* 0x000fe40003f25270 */
[----:B------:R-:W-:Y:S01]  /*3ae0*/  LOP3.LUT R25, R25, 0x3, RZ, 0xc0, !PT ;  /* 0x0000000319197812 */ /* 0x000fe200078ec0ff */
[----:B------:R-:W-:-:S03]  /*3af0*/  VIADD R0, R20, 0x1 ;  /* 0x0000000114007836 */ /* 0x000fc60000000000 */
[----:B------:R-:W-:Y:S01]  /*3b00*/  @P2 IMAD.MOV R0, RZ, RZ, R20 ;  /* 0x000000ffff002224 */ /* 0x000fe200078e0214 */
[----:B------:R-:W-:Y:S02]  /*3b10*/  ISETP.NE.AND P2, PT, R22, 0x1, PT ;  /* 0x000000011600780c */ /* 0x000fe40003f45270 */
[----:B------:R-:W-:Y:S01]  /*3b20*/  LOP3.LUT R19, R19, 0x3, RZ, 0xc0, !PT ;  /* 0x0000000313137812 */ /* 0x000fe200078ec0ff */
[----:B------:R-:W-:Y:S01]  /*3b30*/  VIADD R20, R0, 0x1 ;  /* 0x0000000100147836 */ /* 0x000fe20000000000 */
[----:B------:R-:W-:Y:S02]  /*3b40*/  LOP3.LUT R18, R18, 0x3, RZ, 0xc0, !PT ;  /* 0x0000000312127812 */ /* 0x000fe400078ec0ff */
[----:B------:R-:W-:Y:S01]  /*3b50*/  @P1 IMAD.MOV R20, RZ, RZ, R0 ;  /* 0x000000ffff141224 */ /* 0x000fe200078e0200 */
[----:B------:R-:W-:Y:S02]  /*3b60*/  ISETP.NE.AND P1, PT, R23, 0x1, PT ;  /* 0x000000011700780c */ /* 0x000fe40003f25270 */
[----:B------:R-:W-:Y:S01]  /*3b70*/  LOP3.LUT R15, R15, 0x3, RZ, 0xc0, !PT ;  /* 0x000000030f0f7812 */ /* 0x000fe200078ec0ff */
[----:B------:R-:W-:Y:S01]  /*3b80*/  VIADD R0, R20, 0x1 ;  /* 0x0000000114007836 */ /* 0x000fe20000000000 */
[----:B------:R-:W-:-:S02]  /*3b90*/  LOP3.LUT R13, R13, 0x3, RZ, 0xc0, !PT ;  /* 0x000000030d0d7812 */ /* 0x000fc400078ec0ff */
[----:B------:R-:W-:Y:S02]  /*3ba0*/  @P2 IADD3 R0, PT, PT, R20, RZ, RZ ;  /* 0x000000ff14002210 */ /* 0x000fe40007ffe0ff */
[----:B------:R-:W-:Y:S02]  /*3bb0*/  ISETP.NE.AND P2, PT, R25, 0x1, PT ;  /* 0x000000011900780c */ /* 0x000fe40003f45270 */
[----:B------:R-:W-:Y:S01]  /*3bc0*/  LOP3.LUT R12, R12, 0x3, RZ, 0xc0, !PT ;  /* 0x000000030c0c7812 */ /* 0x000fe200078ec0ff */
[----:B------:R-:W-:Y:S01]  /*3bd0*/  VIADD R20, R0, 0x1 ;  /* 0x0000000100147836 */ /* 0x000fe20000000000 */
[----:B------:R-:W-:Y:S01]  /*3be0*/  LOP3.LUT R11, R11, 0x3, RZ, 0xc0, !PT ;  /* 0x000000030b0b7812 */ /* 0x000fe200078ec0ff */
[----:B------:R-:W-:Y:S01]  /*3bf0*/  @P1 IMAD.MOV R20, RZ, RZ, R0 ;  /* 0x000000ffff141224 */ /* 0x000fe200078e0200 */
[----:B------:R-:W-:Y:S02]  /*3c00*/  ISETP.NE.AND P1, PT, R19, 0x1, PT ;  /* 0x000000011300780c */ /* 0x000fe40003f25270 */
[----:B------:R-:W-:Y:S01]  /*3c10*/  LOP3.LUT R10, R10, 0x3, RZ, 0xc0, !PT ;  /* 0x000000030a0a7812 */ /* 0x000fe200078ec0ff */
[----:B------:R-:W-:Y:S01]  /*3c20*/  VIADD R0, R20, 0x1 ;  /* 0x0000000114007836 */ /* 0x000fe20000000000 */
[----:B------:R-:W-:-:S03]  /*3c30*/  LOP3.LUT R9, R9, 0x3, RZ, 0xc0, !PT ;  /* 0x0000000309097812 */ /* 0x000fc600078ec0ff */
[----:B------:R-:W-:Y:S01]  /*3c40*/  @P2 IMAD.MOV R0, RZ, RZ, R20 ;  /* 0x000000ffff002224 */ /* 0x000fe200078e0214 */
[----:B------:R-:W-:Y:S02]  /*3c50*/  ISETP.NE.AND P2, PT, R18, 0x1, PT ;  /* 0x000000011200780c */ /* 0x000fe40003f45270 */
[----:B------:R-:W-:Y:S01]  /*3c60*/  LOP3.LUT R8, R8, 0x3, RZ, 0xc0, !PT ;  /* 0x0000000308087812 */ /* 0x000fe200078ec0ff */
[----:B------:R-:W-:Y:S02]  /*3c70*/  VIADD R18, R0, 0x1 ;  /* 0x0000000100127836 */ /* 0x000fe40000000000 */
[----:B------:R-:W-:Y:S01]  /*3c80*/  @P1 IMAD.MOV R18, RZ, RZ, R0 ;  /* 0x000000ffff121224 */ /* 0x000fe200078e0200 */
[----:B------:R-:W-:Y:S02]  /*3c90*/  ISETP.NE.AND P1, PT, R15, 0x1, PT ;  /* 0x000000010f00780c */ /* 0x000fe40003f25270 */
[----:B------:R-:W-:Y:S01]  /*3ca0*/  ISETP.NE.AND P3, PT, R8, 0x1, PT ;  /* 0x000000010800780c */ /* 0x000fe20003f65270 */
[----:B------:R-:W-:-:S04]  /*3cb0*/  VIADD R0, R18, 0x1 ;  /* 0x0000000112007836 */ /* 0x000fc80000000000 */
[----:B------:R-:W-:Y:S01]  /*3cc0*/  @P2 IMAD.MOV R0, RZ, RZ, R18 ;  /* 0x000000ffff002224 */ /* 0x000fe200078e0212 */
[----:B------:R-:W-:-:S03]  /*3cd0*/  ISETP.NE.AND P2, PT, R13, 0x1, PT ;  /* 0x000000010d00780c */ /* 0x000fc60003f45270 */
[----:B------:R-:W-:Y:S02]  /*3ce0*/  VIADD R13, R0, 0x1 ;  /* 0x00000001000d7836 */ /* 0x000fe40000000000 */
[----:B------:R-:W-:Y:S01]  /*3cf0*/  @P1 IMAD.MOV R13, RZ, RZ, R0 ;  /* 0x000000ffff0d1224 */ /* 0x000fe200078e0200 */
[----:B------:R-:W-:-:S03]  /*3d00*/  ISETP.NE.AND P1, PT, R12, 0x1, PT ;  /* 0x000000010c00780c */ /* 0x000fc60003f25270 */
        /* <DEDUP_REMOVED lines=10> */
[----:B------:R-:W-:-:S04]  /*3db0*/  @P1 IMAD.MOV R9, RZ, RZ, R0 ;  /* 0x000000ffff091224 */ /* 0x000fc800078e0200 */
[----:B------:R-:W-:-:S04]  /*3dc0*/  VIADD R0, R9, 0x1 ;  /* 0x0000000109007836 */ /* 0x000fc80000000000 */
[----:B------:R-:W-:Y:S01]  /*3dd0*/  @P2 IMAD.MOV R0, RZ, RZ, R9 ;  /* 0x000000ffff002224 */ /* 0x000fe200078e0209 */
[----:B------:R-:W-:-:S03]  /*3de0*/  ISETP.NE.AND P2, PT, R26, RZ, PT ;  /* 0x000000ff1a00720c */ /* 0x000fc60003f45270 */
[----:B------:R-:W-:Y:S02]  /*3df0*/  VIADD R8, R0, 0x1 ;  /* 0x0000000100087836 */ /* 0x000fe40000000000 */
[----:B------:R-:W-:Y:S01]  /*3e00*/  @P3 IMAD.MOV R8, RZ, RZ, R0 ;  /* 0x000000ffff083224 */ /* 0x000fe200078e0200 */
[----:B0-----:R-:W-:-:S03]  /*3e10*/  IADD3 R4, P3, PT, R4, 0x40, RZ ;  /* 0x0000004004047810 */ /* 0x001fc60007f7e0ff */
[----:B------:R-:W-:Y:S02]  /*3e20*/  VIADD R0, R8, 0x1 ;  /* 0x0000000108007836 */ /* 0x000fe40000000000 */
[----:B------:R-:W-:Y:S01]  /*3e30*/  IMAD.X R5, RZ, RZ, R5, P3 ;  /* 0x000000ffff057224 */ /* 0x000fe200018e0605 */
[----:B--2---:R-:W-:-:S04]  /*3e40*/  LOP3.LUT R14, R14, 0x3, RZ, 0xc0, !PT ;  /* 0x000000030e0e7812 */ /* 0x004fc800078ec0ff */
[----:B------:R-:W-:-:S13]  /*3e50*/  ISETP.NE.AND P1, PT, R14, 0x1, PT ;  /* 0x000000010e00780c */ /* 0x000fda0003f25270 */
[----:B------:R-:W-:Y:S01]  /*3e60*/  @P1 IMAD.MOV R0, RZ, RZ, R8 ;  /* 0x000000ffff001224 */ /* 0x000fe200078e0208 */
[----:B------:R-:W-:Y:S06]  /*3e70*/  @P2 BRA `(.L_x_127) ;  /* 0xfffffff800ac2947 */ /* 0x000fec000383ffff */
.L_x_126:
[----:B------:R-:W-:Y:S05]  /*3e80*/  BSYNC.RECONVERGENT B1 ;  /* 0x0000000000017941 */ /* 0x000fea0003800200 */
.L_x_125:
        /* <DEDUP_REMOVED lines=14> */
[----:B------:R-:W4:Y:S01]  /*3f70*/  LD.E R14, desc[UR36][R4.64+0x1c] ;  /* 0x00001c24040e7980 */ /* 0x000f22000c101900 */
[----:B------:R-:W-:Y:S01]  /*3f80*/  VIADD R3, R3, 0x8 ;  /* 0x0000000803037836 */ /* 0x000fe20000000000 */
[----:B--2---:R-:W-:-:S04]  /*3f90*/  LOP3.LUT R6, R6, 0x3, RZ, 0xc0, !PT ;  /* 0x0000000306067812 */ /* 0x004fc800078ec0ff */
[----:B------:R-:W-:Y:S01]  /*3fa0*/  ISETP.NE.AND P1, PT, R6, 0x1, PT ;  /* 0x000000010600780c */ /* 0x000fe20003f25270 */
[----:B------:R-:W-:Y:S01]  /*3fb0*/  VIADD R6, R0, 0x1 ;  /* 0x0000000100067836 */ /* 0x000fe20000000000 */
[----:B---3--:R-:W-:Y:S02]  /*3fc0*/  LOP3.LUT R8, R8, 0x3, RZ, 0xc0, !PT ;  /* 0x0000000308087812 */ /* 0x008fe400078ec0ff */
[----:B----4-:R-:W-:Y:S02]  /*3fd0*/  LOP3.LUT R9, R9, 0x3, RZ, 0xc0, !PT ;  /* 0x0000000309097812 */ /* 0x010fe400078ec0ff */
[----:B------:R-:W-:Y:S02]  /*3fe0*/  ISETP.NE.AND P2, PT, R8, 0x1, PT ;  /* 0x000000010800780c */ /* 0x000fe40003f45270 */
[----:B------:R-:W-:Y:S02]  /*3ff0*/  LOP3.LUT R10, R10, 0x3, RZ, 0xc0, !PT ;  /* 0x000000030a0a7812 */ /* 0x000fe400078ec0ff */
[----:B------:R-:W-:-:S03]  /*4000*/  LOP3.LUT R11, R11, 0x3, RZ, 0xc0, !PT ;  /* 0x000000030b0b7812 */ /* 0x000fc600078ec0ff */
        /* <DEDUP_REMOVED lines=21> */
[----:B------:R-:W-:-:S04]  /*4160*/  @P1 IMAD.MOV R4, RZ, RZ, R0 ;  /* 0x000000ffff041224 */ /* 0x000fc800078e0200 */
[----:B------:R-:W-:Y:S02]  /*4170*/  VIADD R0, R4, 0x1 ;  /* 0x0000000104007836 */ /* 0x000fe40000000000 */
[----:B------:R-:W-:-:S07]  /*4180*/  @P2 IMAD.MOV R0, RZ, RZ, R4 ;  /* 0x000000ffff002224 */ /* 0x000fce00078e0204 */
.L_x_129:
[----:B------:R-:W-:Y:S05]  /*4190*/  BSYNC.RECONVERGENT B1 ;  /* 0x0000000000017941 */ /* 0x000fea0003800200 */
.L_x_128:
        /* <DEDUP_REMOVED lines=18> */
[----:B------:R-:W-:-:S05]  /*42c0*/  LOP3.LUT R10, R10, 0x3, RZ, 0xc0, !PT ;  /* 0x000000030a0a7812 */ /* 0x000fca00078ec0ff */
        /* <DEDUP_REMOVED lines=9> */
.L_x_131:
[----:B------:R-:W-:Y:S05]  /*4360*/  BSYNC.RECONVERGENT B1 ;  /* 0x0000000000017941 */ /* 0x000fea0003800200 */
.L_x_130:
[----:B------:R-:W-:Y:S05]  /*4370*/  @!P0 BRA `(.L_x_124) ;  /* 0x0000000000708947 */ /* 0x000fea0003800000 */
[----:B-----5:R-:W-:-:S05]  /*4380*/  IMAD.WIDE.U32 R16, R3, 0x4, R16 ;  /* 0x0000000403107825 */ /* 0x020fca00078e0010 */
[----:B------:R-:W2:Y:S01]  /*4390*/  LD.E R3, desc[UR36][R16.64] ;  /* 0x0000002410037980 */ /* 0x000ea2000c101900 */
[----:B------:R-:W-:Y:S02]  /*43a0*/  IADD3 R4, PT, PT, -R7, 0x1, RZ ;  /* 0x0000000107047810 */ /* 0x000fe40007ffe1ff */
[----:B------:R-:W-:Y:S02]  /*43b0*/  IADD3 R5, P2, PT, R16, 0x4, RZ ;  /* 0x0000000410057810 */ /* 0x000fe40007f5e0ff */
[----:B------:R-:W-:-:S03]  /*43c0*/  ISETP.NE.AND P1, PT, R4, RZ, PT ;  /* 0x000000ff0400720c */ /* 0x000fc60003f25270 */
[----:B------:R-:W-:Y:S01]  /*43d0*/  IMAD.X R6, RZ, RZ, R17, P2 ;  /* 0x000000ffff067224 */ /* 0x000fe200010e0611 */
[----:B--2---:R-:W-:-:S04]  /*43e0*/  LOP3.LUT R3, R3, 0x3, RZ, 0xc0, !PT ;  /* 0x0000000303037812 */ /* 0x004fc800078ec0ff */
[----:B------:R-:W-:Y:S01]  /*43f0*/  ISETP.NE.AND P0, PT, R3, 0x1, PT ;  /* 0x000000010300780c */ /* 0x000fe20003f05270 */
[----:B------:R-:W-:-:S12]  /*4400*/  VIADD R3, R0, 0x1 ;  /* 0x0000000100037836 */ /* 0x000fd80000000000 */
[----:B------:R-:W-:-:S05]  /*4410*/  @P0 IMAD.MOV R3, RZ, RZ, R0 ;  /* 0x000000ffff030224 */ /* 0x000fca00078e0200 */
[----:B------:R-:W-:Y:S01]  /*4420*/  MOV R0, R3 ;  /* 0x0000000300007202 */ /* 0x000fe20000000f00 */
[----:B------:R-:W-:Y:S06]  /*4430*/  @!P1 BRA `(.L_x_124) ;  /* 0x0000000000409947 */ /* 0x000fec0003800000 */
[----:B------:R-:W-:Y:S02]  /*4440*/  IMAD.MOV.U32 R7, RZ, RZ, R5 ;  /* 0x000000ffff077224 */ /* 0x000fe400078e0005 */
[----:B------:R-:W-:Y:S02]  /*4450*/  IMAD.MOV.U32 R8, RZ, RZ, R6 ;  /* 0x000000ffff087224 */ /* 0x000fe400078e0006 */
[----:B------:R-:W-:-:S07]  /*4460*/  IMAD.MOV.U32 R3, RZ, RZ, R4 ;  /* 0x000000ffff037224 */ /* 0x000fce00078e0004 */
.L_x_132:
[----:B------:R-:W-:Y:S02]  /*4470*/  IMAD.MOV.U32 R4, RZ, RZ, R7 ;  /* 0x000000ffff047224 */ /* 0x000fe400078e0007 */
[----:B------:R-:W-:-:S05]  /*4480*/  IMAD.MOV.U32 R5, RZ, RZ, R8 ;  /* 0x000000ffff057224 */ /* 0x000fca00078e0008 */
[----:B------:R-:W2:Y:S01]  /*4490*/  LD.E R4, desc[UR36][R4.64] ;  /* 0x0000002404047980 */ /* 0x000ea2000c101900 */
[----:B------:R-:W-:Y:S01]  /*44a0*/  VIADD R3, R3, 0x1 ;  /* 0x0000000103037836 */ /* 0x000fe20000000000 */
[----:B------:R-:W-:-:S04]  /*44b0*/  IADD3 R7, P2, PT, R7, 0x4, RZ ;  /* 0x0000000407077810 */ /* 0x000fc80007f5e0ff */
[----:B------:R-:W-:Y:S01]  /*44c0*/  ISETP.NE.AND P1, PT, R3, RZ, PT ;  /* 0x000000ff0300720c */ /* 0x000fe20003f25270 */
[----:B------:R-:W-:Y:S01]  /*44d0*/  IMAD.X R8, RZ, RZ, R8, P2 ;  /* 0x000000ffff087224 */ /* 0x000fe200010e0608 */
[----:B--2---:R-:W-:-:S04]  /*44e0*/  LOP3.LUT R6, R4, 0x3, RZ, 0xc0, !PT ;  /* 0x0000000304067812 */ /* 0x004fc800078ec0ff */
[----:B------:R-:W-:Y:S01]  /*44f0*/  ISETP.NE.AND P0, PT, R6, 0x1, PT ;  /* 0x000000010600780c */ /* 0x000fe20003f05270 */
[----:B------:R-:W-:-:S12]  /*4500*/  VIADD R6, R0, 0x1 ;  /* 0x0000000100067836 */ /* 0x000fd80000000000 */
[----:B------:R-:W-:-:S04]  /*4510*/  @P0 IMAD.MOV R6, RZ, RZ, R0 ;  /* 0x000000ffff060224 */ /* 0x000fc800078e0200 */
[----:B------:R-:W-:Y:S01]  /*4520*/  IMAD.MOV.U32 R0, RZ, RZ, R6 ;  /* 0x000000ffff007224 */ /* 0x000fe200078e0006 */
[----:B------:R-:W-:Y:S06]  /*4530*/  @P1 BRA `(.L_x_132) ;  /* 0xfffffffc00cc1947 */ /* 0x000fec000383ffff */
.L_x_124:
[----:B------:R-:W-:Y:S05]  /*4540*/  BSYNC.RECONVERGENT B0 ;  /* 0x0000000000007941 */ /* 0x000fea0003800200 */
.L_x_123:
[----:B------:R-:W-:Y:S05]  /*4550*/  BRA `(.L_x_133) ;  /* 0x0000005c00647947 */ /* 0x000fea0003800000 */
.L_x_2:
[----:B------:R-:W0:Y:S01]  /*4560*/  S2R R3, SR_TID.X ;  /* 0x0000000000037919 */ /* 0x000e220000002100 */
[----:B------:R-:W2:Y:S02]  /*4570*/  LDCU UR4, c[0x0][0x3b0] ;  /* 0x00007600ff0477ac */ /* 0x000ea40008000800 */
[----:B--2---:R-:W-:-:S06]  /*4580*/  USHF.L.U32 UR4, UR4, 0xa, URZ ;  /* 0x0000000a04047899 */ /* 0x004fcc00080006ff */
[----:B0-----:R-:W-:-:S04]  /*4590*/  LOP3.LUT R3, R3, UR4, RZ, 0xfc, !PT ;  /* 0x0000000403037c12 */ /* 0x001fc8000f8efcff */
[----:B------:R-:W-:-:S13]  /*45a0*/  ISETP.GT.U32.AND P0, PT, R3, R0, PT ;  /* 0x000000000300720c */ /* 0x000fda0003f04070 */
[----:B------:R-:W-:Y:S05]  /*45b0*/  @P0 BRA `(.L_x_134) ;  /* 0x0000001c00080947 */ /* 0x000fea0003800000 */
[----:B------:R-:W0:Y:S01]  /*45c0*/  I2F.F64.U32 R4, R7 ;  /* 0x0000000700047312 */ /* 0x000e220000201800 */
[----:B------:R-:W-:Y:S01]  /*45d0*/  UMOV UR4, 0x33333333 ;  /* 0x3333333300047882 */ /* 0x000fe20000000000 */
[----:B------:R-:W-:Y:S02]  /*45e0*/  UMOV UR5, 0x3fe33333 ;  /* 0x3fe3333300057882 */ /* 0x000fe40000000000 */
[----:B0-----:R-:W-:-:S10]  /*45f0*/  DMUL R4, R4, UR4 ;  /* 0x0000000404047c28 */ /* 0x001fd40008000000 */
[----:B------:R-:W0:Y:S02]  /*4600*/  F2I.F64.TRUNC R4, R4 ;  /* 0x0000000400047311 */ /* 0x000e24000030d100 */
[----:B0-----:R-:W-:-:S13]  /*4610*/  ISETP.GE.AND P0, PT, R4, 0x1, PT ;  /* 0x000000010400780c */ /* 0x001fda0003f06270 */
[----:B------:R-:W-:Y:S05]  /*4620*/  @!P0 BRA `(.L_x_135) ;  /* 0x0000000c00e88947 */ /* 0x000fea0003800000 */
[----:B------:R-:W1:Y:S01]  /*4630*/  LDCU UR4, c[0x0][0x394] ;  /* 0x00007280ff0477ac */ /* 0x000e620008000800 */
[----:B------:R-:W-:Y:S01]  /*4640*/  BSSY.RECONVERGENT B0, `(.L_x_135) ;  /* 0x00000f8000007945 */ /* 0x000fe20003800200 */
[----:B------:R-:W-:Y:S02]  /*4650*/  IMAD.MOV.U32 R0, RZ, RZ, RZ ;  /* 0x000000ffff007224 */ /* 0x000fe400078e00ff */
[----:B-1----:R-:W-:-:S07]  /*4660*/  IMAD.U32 R11, RZ, RZ, UR4 ;  /* 0x00000004ff0b7e24 */ /* 0x002fce000f8e00ff */
.L_x_168:
[----:B------:R-:W2:Y:S04]  /*4670*/  LD.E.64 R4, desc[UR36][R16.64+0x30] ;  /* 0x0000302410047980 */ /* 0x000ea8000c101b00 */
[----:B------:R-:W3:Y:S01]  /*4680*/  LD.E R6, desc[UR36][R16.64] ;  /* 0x0000002410067980 */ /* 0x000ee2000c101900 */
[----:B--2---:R-:W-:-:S05]  /*4690*/  IMAD.WIDE.U32 R4, R0, 0x4, R4 ;  /* 0x0000000400047825 */ /* 0x004fca00078e0004 */
[----:B------:R-:W3:Y:S01]  /*46a0*/  LD.E R9, desc[UR36][R4.64] ;  /* 0x0000002404097980 */ /* 0x000ee2000c101900 */
[----:B------:R-:W-:Y:S01]  /*46b0*/  BSSY.RECONVERGENT B1, `(.L_x_136) ;  /* 0x00000e8000017945 */ /* 0x000fe20003800200 */
[----:B---3--:R-:W-:-:S13]  /*46c0*/  ISETP.GE.U32.AND P0, PT, R6, R9, PT ;  /* 0x000000090600720c */ /* 0x008fda0003f06070 */
[----:B01----:R-:W-:Y:S05]  /*46d0*/  @!P0 BRA `(.L_x_137) ;  /* 0x0000000c00948947 */ /* 0x003fea0003800000 */
[----:B------:R-:W-:Y:S01]  /*46e0*/  ISETP.NE.AND P0, PT, R7, RZ, PT ;  /* 0x000000ff0700720c */ /* 0x000fe20003f05270 */
[----:B------:R-:W-:Y:S02]  /*46f0*/  IMAD.MOV.U32 R10, RZ, RZ, R7 ;  /* 0x000000ffff0a7224 */ /* 0x000fe400078e0007 */
[----:B------:R-:W-:-:S10]  /*4700*/  IMAD.MOV.U32 R7, RZ, RZ, RZ ;  /* 0x000000ffff077224 */ /* 0x000fd400078e00ff */
[----:B------:R-:W-:Y:S05]  /*4710*/  @!P0 BRA `(.L_x_137) ;  /* 0x0000000c00848947 */ /* 0x000fea0003800000 */
[----:B------:R-:W2:Y:S01]  /*4720*/  LD.E R7, desc[UR36][R16.64+0x8] ;  /* 0x0000082410077980 */ /* 0x000ea2000c101900 */
[----:B------:R-:W-:Y:S02]  /*4730*/  IMAD.MOV.U32 R8, RZ, RZ, R11 ;  /* 0x000000ffff087224 */ /* 0x000fe400078e000b */
[----:B------:R-:W-:Y:S02]  /*4740*/  IMAD.MOV.U32 R6, RZ, RZ, RZ ;  /* 0x000000ffff067224 */ /* 0x000fe400078e00ff */
[----:B------:R-:W-:Y:S02]  /*4750*/  IMAD.MOV.U32 R3, RZ, RZ, RZ ;  /* 0x000000ffff037224 */ /* 0x000fe400078e00ff */
[----:B--2---:R-:W-:-:S07]  /*4760*/  VIADD R4, R7, 0xffffffff ;  /* 0xffffffff07047836 */ /* 0x004fce0000000000 */
.L_x_165:
[----:B0-----:R-:W0:Y:S01]  /*4770*/  I2F.U32.RP R5, R8 ;  /* 0x0000000800057306 */ /* 0x001e220000209000 */
[----:B------:R-:W-:Y:S01]  /*4780*/  IMAD.MOV R15, RZ, RZ, -R8 ;  /* 0x000000ffff0f7224 */ /* 0x000fe200078e0a08 */
[----:B------:R-:W-:Y:S01]  /*4790*/  ISETP.NE.U32.AND P2, PT, R8, RZ, PT ;  /* 0x000000ff0800720c */ /* 0x000fe20003f45070 */
[----:B------:R-:W-:Y:S05]  /*47a0*/  BSSY.RELIABLE B2, `(.L_x_138) ;  /* 0x00000a7000027945 */ /* 0x000fea0003800100 */
[----:B0-----:R-:W0:Y:S02]  /*47b0*/  MUFU.RCP R5, R5 ;  /* 0x0000000500057308 */ /* 0x001e240000001000 */
[----:B0-----:R-:W-:-:S06]  /*47c0*/  VIADD R12, R5, 0xffffffe ;  /* 0x0ffffffe050c7836 */ /* 0x001fcc0000000000 */
[----:B------:R0:W1:Y:S02]  /*47d0*/  F2I.FTZ.U32.TRUNC.NTZ R13, R12 ;  /* 0x0000000c000d7305 */ /* 0x000064000021f000 */
[----:B0-----:R-:W-:Y:S02]  /*47e0*/  IMAD.MOV.U32 R12, RZ, RZ, RZ ;  /* 0x000000ffff0c7224 */ /* 0x001fe400078e00ff */
[----:B-1----:R-:W-:-:S04]  /*47f0*/  IMAD R15, R15, R13, RZ ;  /* 0x0000000d0f0f7224 */ /* 0x002fc800078e02ff */
[----:B------:R-:W-:-:S06]  /*4800*/  IMAD.HI.U32 R14, R13, R15, R12 ;  /* 0x0000000f0d0e7227 */ /* 0x000fcc00078e000c */
[----:B------:R-:W-:-:S04]  /*4810*/  IMAD.HI.U32 R15, R14, R3, RZ ;  /* 0x000000030e0f7227 */ /* 0x000fc800078e00ff */
[----:B------:R-:W-:-:S04]  /*4820*/  IMAD.MOV R13, RZ, RZ, -R15 ;  /* 0x000000ffff0d7224 */ /* 0x000fc800078e0a0f */
[----:B------:R-:W-:-:S05]  /*4830*/  IMAD R13, R8, R13, R3 ;  /* 0x0000000d080d7224 */ /* 0x000fca00078e0203 */
[----:B------:R-:W-:-:S13]  /*4840*/  ISETP.GE.U32.AND P0, PT, R13, R8, PT ;  /* 0x000000080d00720c */ /* 0x000fda0003f06070 */
[----:B------:R-:W-:Y:S02]  /*4850*/  @P0 IMAD.IADD R13, R13, 0x1, -R8 ;  /* 0x000000010d0d0824 */ /* 0x000fe400078e0a08 */
[----:B------:R-:W-:-:S03]  /*4860*/  @P0 VIADD R15, R15, 0x1 ;  /* 0x000000010f0f0836 */ /* 0x000fc60000000000 */
[----:B------:R-:W-:-:S13]  /*4870*/  ISETP.GE.U32.AND P1, PT, R13, R8, PT ;  /* 0x000000080d00720c */ /* 0x000fda0003f26070 */
[----:B------:R-:W-:Y:S01]  /*4880*/  @P1 VIADD R15, R15, 0x1 ;  /* 0x000000010f0f1836 */ /* 0x000fe20000000000 */
[----:B------:R-:W-:-:S04]  /*4890*/  @!P2 LOP3.LUT R15, RZ, R8, RZ, 0x33, !PT ;  /* 0x00000008ff0fa212 */ /* 0x000fc800078e33ff */
[----:B------:R-:W-:-:S13]  /*48a0*/  ISETP.GE.U32.AND P0, PT, R15, R7, PT ;  /* 0x000000070f00720c */ /* 0x000fda0003f06070 */
[----:B------:R-:W-:Y:S05]  /*48b0*/  @P0 BRA `(.L_x_139) ;  /* 0x0000000800540947 */ /* 0x000fea0003800000 */
[----:B------:R-:W-:Y:S02]  /*48c0*/  IMAD.IADD R5, R9, 0x1, R6 ;  /* 0x0000000109057824 */ /* 0x000fe400078e0206 */
[----:B------:R-:W-:-:S03]  /*48d0*/  IMAD.MOV.U32 R11, RZ, RZ, R18 ;  /* 0x000000ffff0b7224 */ /* 0x000fc600078e0012 */
[----:B------:R-:W-:-:S13]  /*48e0*/  ISETP.GT.U32.AND P0, PT, R5, R18, PT ;  /* 0x000000120500720c */ /* 0x000fda0003f04070 */
[----:B------:R-:W-:Y:S05]  /*48f0*/  @P0 BRA `(.L_x_139) ;  /* 0x0000000800440947 */ /* 0x000fea0003800000 */
[----:B------:R-:W-:-:S04]  /*4900*/  ISETP.NE.AND P0, PT, R6, RZ, PT ;  /* 0x000000ff0600720c */ /* 0x000fc80003f05270 */
[----:B------:R-:W-:-:S04]  /*4910*/  SEL R14, RZ, 0xffffffff, !P0 ;  /* 0xffffffffff0e7807 */ /* 0x000fc80004000000 */
[----:B------:R-:W-:Y:S02]  /*4920*/  ISETP.GT.AND P0, PT, R9, R14, PT ;  /* 0x0000000e0900720c */ /* 0x000fe40003f04270 */
[----:B------:R-:W-:-:S11]  /*4930*/  IADD3 R14, PT, PT, R14, R6, RZ ;  /* 0x000000060e0e7210 */ /* 0x000fd60007ffe0ff */
[----:B------:R-:W-:Y:S05]  /*4940*/  @!P0 BRA `(.L_x_140) ;  /* 0x0000000000348947 */ /* 0x000fea0003800000 */
[----:B------:R0:W5:Y:S01]  /*4950*/  LD.E.64 R12, desc[UR36][R16.64+0x20] ;  /* 0x00002024100c7980 */ /* 0x000162000c101b00 */
[----:B------:R-:W-:Y:S02]  /*4960*/  IMAD R19, R18, R15, RZ ;  /* 0x0000000f12137224 */ /* 0x000fe400078e02ff */
[----:B------:R-:W-:-:S07]  /*4970*/  IMAD.MOV.U32 R22, RZ, RZ, R14 ;  /* 0x000000ffff167224 */ /* 0x000fce00078e000e */
.L_x_141:
[----:B------:R-:W-:-:S04]  /*4980*/  IMAD.IADD R21, R19, 0x1, R22 ;  /* 0x0000000113157824 */ /* 0x000fc800078e0216 */
[----:B-----5:R-:W-:-:S06]  /*4990*/  IMAD.WIDE.U32 R20, R21, 0x4, R12 ;  /* 0x0000000415147825 */ /* 0x020fcc00078e000c */
[----:B------:R-:W2:Y:S02]  /*49a0*/  LD.E R20, desc[UR36][R20.64] ;  /* 0x0000002414147980 */ /* 0x000ea4000c101900 */
[----:B--2---:R-:W-:-:S04]  /*49b0*/  LOP3.LUT R11, R20, 0x3, RZ, 0xc0, !PT ;  /* 0x00000003140b7812 */ /* 0x004fc800078ec0ff */
[----:B------:R-:W-:Y:S01]  /*49c0*/  ISETP.NE.AND P0, PT, R11, 0x1, PT ;  /* 0x000000010b00780c */ /* 0x000fe20003f05270 */
[----:B------:R-:W-:-:S12]  /*49d0*/  IMAD.MOV.U32 R11, RZ, RZ, R18 ;  /* 0x000000ffff0b7224 */ /* 0x000fd800078e0012 */
[----:B------:R-:W-:Y:S05]  /*49e0*/  @!P0 BRA `(.L_x_139) ;  /* 0x0000000800088947 */ /* 0x000fea0003800000 */
[----:B------:R-:W-:-:S05]  /*49f0*/  VIADD R22, R22, 0x1 ;  /* 0x0000000116167836 */ /* 0x000fca0000000000 */
[----:B------:R-:W-:-:S13]  /*4a00*/  ISETP.GE.AND P0, PT, R22, R5, PT ;  /* 0x000000051600720c */ /* 0x000fda0003f06270 */
[----:B------:R-:W-:Y:S05]  /*4a10*/  @!P0 BRA `(.L_x_141) ;  /* 0xfffffffc00d88947 */ /* 0x000fea000383ffff */
.L_x_140:
[----:B------:R-:W-:-:S13]  /*4a20*/  ISETP.GT.U32.AND P0, PT, R8, R3, PT ;  /* 0x000000030800720c */ /* 0x000fda0003f04070 */
[----:B------:R-:W-:Y:S05]  /*4a30*/  @P0 BRA `(.L_x_142) ;  /* 0x0000000000f00947 */ /* 0x000fea0003800000 */
[----:B------:R-:W2:Y:S02]  /*4a40*/  LD.E.64 R12, desc[UR36][R16.64+0x28] ;  /* 0x00002824100c7980 */ /* 0x000ea4000c101b00 */
[----:B--2---:R-:W-:-:S05]  /*4a50*/  IADD3 R12, P0, PT, R15, R12, RZ ;  /* 0x0000000c0f0c7210 */ /* 0x004fca0007f1e0ff */
[----:B------:R-:W-:-:S05]  /*4a60*/  IMAD.X R13, RZ, RZ, R13, P0 ;  /* 0x000000ffff0d7224 */ /* 0x000fca00000e060d */
        /* <DEDUP_REMOVED lines=10> */
.L_x_144:
[----:B------:R-:W2:Y:S01]  /*4b10*/  LD.E.U8 R20, desc[UR36][R12.64+-0x1] ;  /* 0xffffff240c147980 */ /* 0x000ea2000c101100 */
[----:B------:R-:W-:Y:S01]  /*4b20*/  IMAD.MOV.U32 R21, RZ, RZ, R6 ;  /* 0x000000ffff157224 */ /* 0x000fe200078e0006 */
[----:B--2---:R-:W-:-:S13]  /*4b30*/  ISETP.NE.AND P1, PT, R20, RZ, PT ;  /* 0x000000ff1400720c */ /* 0x004fda0003f25270 */
[----:B------:R-:W-:Y:S05]  /*4b40*/  @P1 BRA `(.L_x_145) ;  /* 0x00000000000c1947 */ /* 0x000fea0003800000 */
[----:B------:R-:W-:-:S07]  /*4b50*/  PRMT R12, RZ, 0x7610, R12 ;  /* 0x00007610ff0c7816 */ /* 0x000fce000000000c */
.L_x_146:
[----:B------:R-:W-:Y:S01]  /*4b60*/  PRMT R20, R12, 0x7610, R20 ;  /* 0x000076100c147816 */ /* 0x000fe20000000014 */
[----:B------:R-:W-:-:S07]  /*4b70*/  IMAD.MOV.U32 R21, RZ, RZ, R14 ;  /* 0x000000ffff157224 */ /* 0x000fce00078e000e */
.L_x_145:
[----:B------:R-:W-:Y:S05]  /*4b80*/  BSYNC.RECONVERGENT B3 ;  /* 0x0000000000037941 */ /* 0x000fea0003800200 */
.L_x_143:
[----:B------:R-:W-:Y:S01]  /*4b90*/  VIADD R11, R15, 0xffffffff ;  /* 0xffffffff0f0b7836 */ /* 0x000fe20000000000 */
[----:B------:R-:W-:-:S03]  /*4ba0*/  PRMT R12, R20, 0x7610, R12 ;  /* 0x00007610140c7816 */ /* 0x000fc6000000000c */
[----:B------:R-:W-:-:S07]  /*4bb0*/  IMAD R28, R18, R11, RZ ;  /* 0x0000000b121c7224 */ /* 0x000fce00078e02ff */
.L_x_152:
        /* <DEDUP_REMOVED lines=8> */
.L_x_149:
[----:B------:R-:W-:Y:S05]  /*4c40*/  BSYNC.RELIABLE B4 ;  /* 0x0000000000047941 */ /* 0x000fea0003800100 */
.L_x_148:
        /* <DEDUP_REMOVED lines=8> */
.L_x_151:
[----:B------:R-:W-:Y:S02]  /*4cd0*/  VIADD R22, R18, 0xffffffff ;  /* 0xffffffff12167836 */ /* 0x000fe40000000000 */
[----:B------:R-:W-:-:S03]  /*4ce0*/  VIADD R26, R5, 0x1 ;  /* 0x00000001051a7836 */ /* 0x000fc60000000000 */
[----:B------:R-:W-:Y:S02]  /*4cf0*/  ISETP.GE.U32.AND P1, PT, R5, R22, PT ;  /* 0x000000160500720c */ /* 0x000fe40003f26070 */
[----:B------:R-:W-:-:S11]  /*4d00*/  PRMT R22, R12, 0x7610, R22 ;  /* 0x000076100c167816 */ /* 0x000fd60000000016 */
[----:B------:R-:W-:-:S07]  /*4d10*/  @P1 IMAD.MOV R26, RZ, RZ, R5 ;  /* 0x000000ffff1a1224 */ /* 0x000fce00078e0205 */
.L_x_150:
[----:B------:R-:W-:Y:S05]  /*4d20*/  BSYNC.RECONVERGENT B3 ;  /* 0x0000000000037941 */ /* 0x000fea0003800200 */
.L_x_147:
[----:B------:R-:W-:-:S13]  /*4d30*/  ISETP.GE.AND P1, PT, R21, R26, PT ;  /* 0x0000001a1500720c */ /* 0x000fda0003f26270 */
[----:B------:R-:W-:Y:S05]  /*4d40*/  @P1 BRA `(.L_x_142) ;  /* 0x00000000002c1947 */ /* 0x000fea0003800000 */
[----:B------:R-:W2:Y:S01]  /*4d50*/  LD.E.64 R12, desc[UR36][R16.64+0x20] ;  /* 0x00002024100c7980 */ /* 0x000ea2000c101b00 */
[----:B------:R-:W-:-:S04]  /*4d60*/  IMAD.IADD R11, R28, 0x1, R21 ;  /* 0x000000011c0b7824 */ /* 0x000fc800078e0215 */
[----:B--2---:R-:W-:-:S06]  /*4d70*/  IMAD.WIDE.U32 R12, R11, 0x4, R12 ;  /* 0x000000040b0c7825 */ /* 0x004fcc00078e000c */
[----:B------:R-:W2:Y:S02]  /*4d80*/  LD.E R12, desc[UR36][R12.64] ;  /* 0x000000240c0c7980 */ /* 0x000ea4000c101900 */
[----:B--2---:R-:W-:-:S04]  /*4d90*/  LOP3.LUT R11, R12, 0x3, RZ, 0xc0, !PT ;  /* 0x000000030c0b7812 */ /* 0x004fc800078ec0ff */
[----:B------:R-:W-:Y:S01]  /*4da0*/  ISETP.NE.AND P1, PT, R11, 0x1, PT ;  /* 0x000000010b00780c */ /* 0x000fe20003f25270 */
[----:B------:R-:W-:-:S12]  /*4db0*/  IMAD.MOV.U32 R11, RZ, RZ, R18 ;  /* 0x000000ffff0b7224 */ /* 0x000fd800078e0012 */
[----:B------:R-:W-:Y:S05]  /*4dc0*/  @!P1 BRA `(.L_x_139) ;  /* 0x0000000400109947 */ /* 0x000fea0003800000 */
[----:B------:R-:W-:Y:S01]  /*4dd0*/  VIADD R21, R21, 0x1 ;  /* 0x0000000115157836 */ /* 0x000fe20000000000 */
[----:B------:R-:W-:Y:S01]  /*4de0*/  PRMT R12, R22, 0x7610, R12 ;  /* 0x00007610160c7816 */ /* 0x000fe2000000000c */
[----:B------:R-:W-:Y:S06]  /*4df0*/  BRA `(.L_x_152) ;  /* 0xfffffffc00707947 */ /* 0x000fec000383ffff */
.L_x_142:
[----:B------:R-:W-:-:S13]  /*4e00*/  ISETP.GE.U32.AND P0, PT, R15, R4, PT ;  /* 0x000000040f00720c */ /* 0x000fda0003f06070 */
[----:B------:R-:W-:Y:S05]  /*4e10*/  @P0 BREAK.RELIABLE B2 ;  /* 0x0000000000020942 */ /* 0x000fea0003800100 */
        /* <DEDUP_REMOVED lines=14> */
.L_x_155:
[----:B------:R-:W2:Y:S01]  /*4f00*/  LD.E.U8 R11, desc[UR36][R12.64+0x1] ;  /* 0x000001240c0b7980 */ /* 0x000ea2000c101100 */
[----:B------:R-:W-:Y:S01]  /*4f10*/  IMAD.MOV.U32 R19, RZ, RZ, R6 ;  /* 0x000000ffff137224 */ /* 0x000fe200078e0006 */
[----:B--2---:R-:W-:-:S13]  /*4f20*/  ISETP.NE.AND P1, PT, R11, RZ, PT ;  /* 0x000000ff0b00720c */ /* 0x004fda0003f25270 */
[----:B------:R-:W-:Y:S05]  /*4f30*/  @P1 BRA `(.L_x_156) ;  /* 0x00000000000c1947 */ /* 0x000fea0003800000 */
[----:B------:R-:W-:-:S07]  /*4f40*/  PRMT R12, RZ, 0x7610, R12 ;  /* 0x00007610ff0c7816 */ /* 0x000fce000000000c */
.L_x_157:
[----:B------:R-:W-:Y:S01]  /*4f50*/  IMAD.MOV.U32 R19, RZ, RZ, R14 ;  /* 0x000000ffff137224 */ /* 0x000fe200078e000e */
[----:B------:R-:W-:-:S07]  /*4f60*/  PRMT R11, R12, 0x7610, R11 ;  /* 0x000076100c0b7816 */ /* 0x000fce000000000b */
.L_x_156:
[----:B------:R-:W-:Y:S05]  /*4f70*/  BSYNC.RECONVERGENT B3 ;  /* 0x0000000000037941 */ /* 0x000fea0003800200 */
.L_x_154:
[----:B------:R-:W-:Y:S01]  /*4f80*/  BSSY.RELIABLE B3, `(.L_x_158) ;  /* 0x0000027000037945 */ /* 0x000fe20003800100 */
[----:B------:R-:W-:Y:S01]  /*4f90*/  IMAD R22, R18, R15, R18 ;  /* 0x0000000f12167224 */ /* 0x000fe200078e0212 */
[----:B------:R-:W-:-:S07]  /*4fa0*/  PRMT R14, R11, 0x7610, R14 ;  /* 0x000076100b0e7816 */ /* 0x000fce000000000e */
.L_x_164:
        /* <DEDUP_REMOVED lines=8> */
.L_x_161:
[----:B------:R-:W-:Y:S05]  /*5030*/  BSYNC.RELIABLE B5 ;  /* 0x0000000000057941 */ /* 0x000fea0003800100 */
.L_x_160:
[----:B------:R-:W-:-:S13]  /*5040*/  ISETP.NE.AND P1, PT, R20, RZ, PT ;  /* 0x000000ff1400720c */ /* 0x000fda0003f25270 */
[----:B------:R-:W-:Y:S05]  /*5050*/  @!P1 BRA `(.L_x_163) ;  /* 0x0000000000189947 */ /* 0x000fea0003800000 */
[C---:B------:R-:W-:Y:S02]  /*5060*/  PRMT R12, R11.reuse, 0x9910, RZ ;  /* 0x000099100b0c7816 */ /* 0x040fe400000000ff */
[----:B------:R-:W-:Y:S02]  /*5070*/  PRMT R15, R11, 0x7610, R15 ;  /* 0x000076100b0f7816 */ /* 0x000fe4000000000f */
[----:B------:R-:W-:Y:S01]  /*5080*/  ISETP.NE.AND P1, PT, R12, RZ, PT ;  /* 0x000000ff0c00720c */ /* 0x000fe20003f25270 */
[----:B------:R-:W-:-:S12]  /*5090*/  IMAD.MOV.U32 R12, RZ, RZ, R5 ;  /* 0x000000ffff0c7224 */ /* 0x000fd800078e0005 */
[----:B------:R-:W-:Y:S05]  /*50a0*/  @P1 BRA `(.L_x_162) ;  /* 0x0000000000181947 */ /* 0x000fea0003800000 */
[----:B------:R-:W-:-:S07]  /*50b0*/  PRMT R14, RZ, 0x7610, R14 ;  /* 0x00007610ff0e7816 */ /* 0x000fce000000000e */
.L_x_163:
[----:B------:R-:W-:Y:S01]  /*50c0*/  VIADD R12, R18, 0xffffffff ;  /* 0xffffffff120c7836 */ /* 0x000fe20000000000 */
[----:B------:R-:W-:-:S04]  /*50d0*/  PRMT R15, R14, 0x7610, R15 ;  /* 0x000076100e0f7816 */ /* 0x000fc8000000000f */
[C---:B------:R-:W-:Y:S01]  /*50e0*/  ISETP.GE.U32.AND P1, PT, R5.reuse, R12, PT ;  /* 0x0000000c0500720c */ /* 0x040fe20003f26070 */
[----:B------:R-:W-:-:S12]  /*50f0*/  VIADD R12, R5, 0x1 ;  /* 0x00000001050c7836 */ /* 0x000fd80000000000 */
[----:B------:R-:W-:-:S07]  /*5100*/  @P1 IMAD.MOV R12, RZ, RZ, R5 ;  /* 0x000000ffff0c1224 */ /* 0x000fce00078e0205 */
.L_x_162:
[----:B------:R-:W-:Y:S05]  /*5110*/  BSYNC.RECONVERGENT B4 ;  /* 0x0000000000047941 */ /* 0x000fea0003800200 */
.L_x_159:
[----:B------:R-:W-:-:S13]  /*5120*/  ISETP.GE.AND P1, PT, R19, R12, PT ;  /* 0x0000000c1300720c */ /* 0x000fda0003f26270 */
[----:B------:R-:W-:Y:S05]  /*5130*/  @P1 BREAK.RELIABLE B3 ;  /* 0x0000000000031942 */ /* 0x000fea0003800100 */
[----:B------:R-:W-:Y:S05]  /*5140*/  @P1 BREAK.RELIABLE B2 ;  /* 0x0000000000021942 */ /* 0x000fea0003800100 */
[----:B------:R-:W-:Y:S05]  /*5150*/  @P1 BRA `(.L_x_153) ;  /* 0x0000000000501947 */ /* 0x000fea0003800000 */
[----:B------:R-:W2:Y:S01]  /*5160*/  LD.E.64 R12, desc[UR36][R16.64+0x20] ;  /* 0x00002024100c7980 */ /* 0x000ea2000c101b00 */
[----:B------:R-:W-:-:S04]  /*5170*/  IMAD.IADD R21, R22, 0x1, R19 ;  /* 0x0000000116157824 */ /* 0x000fc800078e0213 */
[----:B--2---:R-:W-:-:S06]  /*5180*/  IMAD.WIDE.U32 R12, R21, 0x4, R12 ;  /* 0x00000004150c7825 */ /* 0x004fcc00078e000c */
[----:B------:R-:W2:Y:S01]  /*5190*/  LD.E R12, desc[UR36][R12.64] ;  /* 0x000000240c0c7980 */ /* 0x000ea2000c101900 */
[----:B------:R-:W-:Y:S02]  /*51a0*/  IADD3 R19, PT, PT, R19, 0x1, RZ ;  /* 0x0000000113137810 */ /* 0x000fe40007ffe0ff */
[----:B--2---:R-:W-:-:S04]  /*51b0*/  LOP3.LUT R14, R12, 0x3, RZ, 0xc0, !PT ;  /* 0x000000030c0e7812 */ /* 0x004fc800078ec0ff */
[----:B------:R-:W-:Y:S02]  /*51c0*/  ISETP.NE.AND P1, PT, R14, 0x1, PT ;  /* 0x000000010e00780c */ /* 0x000fe40003f25270 */
[----:B------:R-:W-:-:S11]  /*51d0*/  PRMT R14, R15, 0x7610, R14 ;  /* 0x000076100f0e7816 */ /* 0x000fd6000000000e */
[----:B------:R-:W-:Y:S05]  /*51e0*/  @P1 BRA `(.L_x_164) ;  /* 0xfffffffc00701947 */ /* 0x000fea000383ffff */
[----:B------:R-:W-:Y:S05]  /*51f0*/  BSYNC.RELIABLE B3 ;  /* 0x0000000000037941 */ /* 0x000fea0003800100 */
.L_x_158:
[----:B------:R-:W-:-:S07]  /*5200*/  IMAD.MOV.U32 R11, RZ, RZ, R18 ;  /* 0x000000ffff0b7224 */ /* 0x000fce00078e0012 */
.L_x_139:
[----:B------:R-:W-:Y:S05]  /*5210*/  BSYNC.RELIABLE B2 ;  /* 0x0000000000027941 */ /* 0x000fea0003800100 */
.L_x_138:
[----:B------:R-:W-:Y:S02]  /*5220*/  VIADD R3, R3, 0x1 ;  /* 0x0000000103037836 */ /* 0x000fe40000000000 */
[----:B------:R-:W-:-:S03]  /*5230*/  VIADD R5, R6, 0x1 ;  /* 0x0000000106057836 */ /* 0x000fc60000000000 */
[----:B------:R-:W-:Y:S02]  /*5240*/  ISETP.GE.U32.AND P1, PT, R3, R10, PT ;  /* 0x0000000a0300720c */ /* 0x000fe40003f26070 */
[----:B------:R-:W-:-:S04]  /*5250*/  ISETP.NE.AND P0, PT, R5, R8, PT ;  /* 0x000000080500720c */ /* 0x000fc80003f05270 */
[----:B------:R-:W-:-:S07]  /*5260*/  SEL R6, R5, RZ, P0 ;  /* 0x000000ff05067207 */ /* 0x000fce0000000000 */
[----:B------:R-:W-:Y:S05]  /*5270*/  @!P1 BRA `(.L_x_165) ;  /* 0xfffffff4003c9947 */ /* 0x000fea000383ffff */
[----:B------:R-:W-:Y:S01]  /*5280*/  IMAD.MOV.U32 R7, RZ, RZ, R10 ;  /* 0x000000ffff077224 */ /* 0x000fe200078e000a */
[----:B------:R-:W-:Y:S06]  /*5290*/  BRA `(.L_x_137) ;  /* 0x0000000000a47947 */ /* 0x000fec0003800000 */
.L_x_153:
[----:B------:R-:W1:Y:S01]  /*52a0*/  I2F.U32.RP R6, R18 ;  /* 0x0000001200067306 */ /* 0x000e620000209000 */
[--C-:B------:R-:W-:Y:S01]  /*52b0*/  IMAD.MOV R7, RZ, RZ, -R18.reuse ;  /* 0x000000ffff077224 */ /* 0x100fe200078e0a12 */
[----:B------:R-:W-:Y:S01]  /*52c0*/  ISETP.NE.U32.AND P2, PT, R18, RZ, PT ;  /* 0x000000ff1200720c */ /* 0x000fe20003f45070 */
[----:B------:R-:W-:-:S05]  /*52d0*/  IMAD.MOV.U32 R11, RZ, RZ, R18 ;  /* 0x000000ffff0b7224 */ /* 0x000fca00078e0012 */
[----:B-1----:R-:W1:Y:S02]  /*52e0*/  MUFU.RCP R6, R6 ;  /* 0x0000000600067308 */ /* 0x002e640000001000 */
[----:B-1----:R-:W-:-:S06]  /*52f0*/  VIADD R4, R6, 0xffffffe ;  /* 0x0ffffffe06047836 */ /* 0x002fcc0000000000 */
[----:B------:R1:W2:Y:S02]  /*5300*/  F2I.FTZ.U32.TRUNC.NTZ R5, R4 ;  /* 0x0000000400057305 */ /* 0x0002a4000021f000 */
[----:B-1----:R-:W-:Y:S02]  /*5310*/  IMAD.MOV.U32 R4, RZ, RZ, RZ ;  /* 0x000000ffff047224 */ /* 0x002fe400078e00ff */
[----:B--2---:R-:W-:-:S04]  /*5320*/  IMAD R7, R7, R5, RZ ;  /* 0x0000000507077224 */ /* 0x004fc800078e02ff */
[----:B------:R-:W-:-:S04]  /*5330*/  IMAD.HI.U32 R8, R5, R7, R4 ;  /* 0x0000000705087227 */ /* 0x000fc800078e0004 */
[----:B------:R-:W-:Y:S02]  /*5340*/  IMAD.IADD R4, R9, 0x1, R3 ;  /* 0x0000000109047824 */ /* 0x000fe400078e0203 */
[----:B------:R-:W-:-:S04]  /*5350*/  IMAD.HI.U32 R8, R8, R3, RZ ;  /* 0x0000000308087227 */ /* 0x000fc800078e00ff */
[----:B------:R-:W-:Y:S02]  /*5360*/  IMAD.MOV R5, RZ, RZ, -R8 ;  /* 0x000000ffff057224 */ /* 0x000fe400078e0a08 */
[----:B------:R-:W-:Y:S02]  /*5370*/  IMAD.MOV.U32 R7, RZ, RZ, R10 ;  /* 0x000000ffff077224 */ /* 0x000fe400078e000a */
[----:B------:R-:W-:-:S05]  /*5380*/  IMAD R5, R18, R5, R3 ;  /* 0x0000000512057224 */ /* 0x000fca00078e0203 */
[----:B------:R-:W-:-:S13]  /*5390*/  ISETP.GE.U32.AND P0, PT, R5, R18, PT ;  /* 0x000000120500720c */ /* 0x000fda0003f06070 */
[----:B------:R-:W-:Y:S02]  /*53a0*/  @P0 IMAD.IADD R5, R5, 0x1, -R18 ;  /* 0x0000000105050824 */ /* 0x000fe400078e0a12 */
[----:B------:R-:W-:Y:S01]  /*53b0*/  @P0 VIADD R8, R8, 0x1 ;  /* 0x0000000108080836 */ /* 0x000fe20000000000 */
[----:B------:R-:W-:Y:S02]  /*53c0*/  ISETP.GE.U32.AND P0, PT, R3, R4, PT ;  /* 0x000000040300720c */ /* 0x000fe40003f06070 */
[----:B------:R-:W-:-:S13]  /*53d0*/  ISETP.GE.U32.AND P1, PT, R5, R18, PT ;  /* 0x000000120500720c */ /* 0x000fda0003f26070 */
[----:B------:R-:W-:Y:S01]  /*53e0*/  @P1 VIADD R8, R8, 0x1 ;  /* 0x0000000108081836 */ /* 0x000fe20000000000 */
[----:B------:R-:W-:-:S05]  /*53f0*/  @!P2 LOP3.LUT R8, RZ, R18, RZ, 0x33, !PT ;  /* 0x00000012ff08a212 */ /* 0x000fca00078e33ff */
[----:B------:R-:W-:-:S04]  /*5400*/  IMAD.MOV R5, RZ, RZ, -R8 ;  /* 0x000000ffff057224 */ /* 0x000fc800078e0a08 */
[----:B------:R-:W-:-:S04]  /*5410*/  IMAD R4, R18, R5, R3 ;  /* 0x0000000512047224 */ /* 0x000fc800078e0203 */
[----:B------:R-:W-:Y:S01]  /*5420*/  IMAD.IADD R9, R9, 0x1, R4 ;  /* 0x0000000109097824 */ /* 0x000fe200078e0204 */
[----:B------:R-:W-:Y:S06]  /*5430*/  @P0 BRA `(.L_x_137) ;  /* 0x00000000003c0947 */ /* 0x000fec0003800000 */
[----:B------:R-:W-:Y:S01]  /*5440*/  BSSY.RECONVERGENT B4, `(.L_x_166) ;  /* 0x000000c000047945 */ /* 0x000fe20003800200 */
.L_x_167:
[----:B------:R-:W2:Y:S02]  /*5450*/  LD.E.64 R4, desc[UR36][R16.64+0x20] ;  /* 0x0000202410047980 */ /* 0x000ea4000c101b00 */
[----:B--2---:R-:W-:-:S05]  /*5460*/  IMAD.WIDE R4, R3, 0x4, R4 ;  /* 0x0000000403047825 */ /* 0x004fca00078e0204 */
[----:B------:R-:W2:Y:S02]  /*5470*/  LD.E R6, desc[UR36][R4.64] ;  /* 0x0000002404067980 */ /* 0x000ea4000c101900 */
[----:B--2---:R-:W-:-:S04]  /*5480*/  LOP3.LUT R6, R6, 0xfffffffc, RZ, 0xc0, !PT ;  /* 0xfffffffc06067812 */ /* 0x004fc800078ec0ff */
[----:B------:R-:W-:-:S05]  /*5490*/  LOP3.LUT R7, R6, 0x1, RZ, 0xfc, !PT ;  /* 0x0000000106077812 */ /* 0x000fca00078efcff */
[----:B------:R1:W-:Y:S04]  /*54a0*/  ST.E desc[UR36][R4.64], R7 ;  /* 0x0000000704007985 */ /* 0x0003e8000c101924 */
[----:B------:R-:W2:Y:S01]  /*54b0*/  LD.E R18, desc[UR36][R16.64+0x4] ;  /* 0x0000042410127980 */ /* 0x000ea2000c101900 */
[----:B------:R-:W-:Y:S02]  /*54c0*/  VIADD R3, R3, 0x1 ;  /* 0x0000000103037836 */ /* 0x000fe40000000000 */
[----:B--2---:R-:W-:-:S05]  /*54d0*/  IMAD R6, R8, R18, R9 ;  /* 0x0000001208067224 */ /* 0x004fca00078e0209 */
[----:B------:R-:W-:-:S13]  /*54e0*/  ISETP.GE.U32.AND P0, PT, R3, R6, PT ;  /* 0x000000060300720c */ /* 0x000fda0003f06070 */
[----:B-1----:R-:W-:Y:S05]  /*54f0*/  @!P0 BRA `(.L_x_167) ;  /* 0xfffffffc00d48947 */ /* 0x002fea000383ffff */
[----:B------:R-:W-:Y:S05]  /*5500*/  BSYNC.RECONVERGENT B4 ;  /* 0x0000000000047941 */ /* 0x000fea0003800200 */
.L_x_166:
[----:B------:R1:W5:Y:S01]  /*5510*/  LD.E R7, desc[UR36][R16.64+0xc] ;  /* 0x00000c2410077980 */ /* 0x000362000c101900 */
[----:B------:R-:W-:-:S07]  /*5520*/  IMAD.MOV.U32 R11, RZ, RZ, R18 ;  /* 0x000000ffff0b7224 */ /* 0x000fce00078e0012 */
.L_x_137:
[----:B------:R-:W-:Y:S05]  /*5530*/  BSYNC.RECONVERGENT B1 ;  /* 0x0000000000017941 */ /* 0x000fea0003800200 */
.L_x_136:
[----:B-----5:R-:W2:Y:S01]  /*5540*/  I2F.F64.U32 R4, R7 ;  /* 0x0000000700047312 */ /* 0x020ea20000201800 */
[----:B------:R-:W-:Y:S01]  /*5550*/  UMOV UR4, 0x33333333 ;  /* 0x3333333300047882 */ /* 0x000fe20000000000 */
[----:B------:R-:W-:Y:S01]  /*5560*/  UMOV UR5, 0x3fe33333 ;  /* 0x3fe3333300057882 */ /* 0x000fe20000000000 */
[----:B------:R-:W-:Y:S01]  /*5570*/  VIADD R0, R0, 0x1 ;  /* 0x0000000100007836 */ /* 0x000fe20000000000 */
[----:B--2---:R-:W-:-:S10]  /*5580*/  DMUL R4, R4, UR4 ;  /* 0x0000000404047c28 */ /* 0x004fd40008000000 */
[----:B------:R-:W2:Y:S02]  /*5590*/  F2I.F64.TRUNC R5, R4 ;  /* 0x0000000400057311 */ /* 0x000ea4000030d100 */
[----:B--2---:R-:W-:-:S13]  /*55a0*/  ISETP.GE.AND P0, PT, R0, R5, PT ;  /* 0x000000050000720c */ /* 0x004fda0003f06270 */
[----:B------:R-:W-:Y:S05]  /*55b0*/  @!P0 BRA `(.L_x_168) ;  /* 0xfffffff0002c8947 */ /* 0x000fea000383ffff */
[----:B------:R-:W-:Y:S05]  /*55c0*/  BSYNC.RECONVERGENT B0 ;  /* 0x0000000000007941 */ /* 0x000fea0003800200 */
.L_x_135:
[----:B------:R-:W-:Y:S01]  /*55d0*/  ISETP.NE.AND P0, PT, R7, RZ, PT ;  /* 0x000000ff0700720c */ /* 0x000fe20003f05270 */
[----:B------:R-:W-:Y:S01]  /*55e0*/  BSSY.RECONVERGENT B0, `(.L_x_169) ;  /* 0x00000be000007945 */ /* 0x000fe20003800200 */
[----:B------:R-:W-:-:S11]  /*55f0*/  IMAD.MOV.U32 R0, RZ, RZ, RZ ;  /* 0x000000ffff007224 */ /* 0x000fd600078e00ff */
[----:B------:R-:W-:Y:S05]  /*5600*/  @!P0 BRA `(.L_x_170) ;  /* 0x0000000800ec8947 */ /* 0x000fea0003800000 */
[----:B01----:R-:W5:Y:S01]  /*5610*/  LD.E.64 R16, desc[UR36][R16.64+0x20] ;  /* 0x0000202410107980 */ /* 0x003f62000c101b00 */
[C---:B------:R-:W-:Y:S01]  /*5620*/  ISETP.GE.U32.AND P1, PT, R7.reuse, 0x10, PT ;  /* 0x000000100700780c */ /* 0x040fe20003f26070 */
[----:B------:R-:W-:Y:S01]  /*5630*/  BSSY.RECONVERGENT B1, `(.L_x_171) ;  /* 0x000005d000017945 */ /* 0x000fe20003800200 */
[----:B------:R-:W-:Y:S01]  /*5640*/  LOP3.LUT R8, R7, 0xf, RZ, 0xc0, !PT ;  /* 0x0000000f07087812 */ /* 0x000fe200078ec0ff */
[----:B------:R-:W-:Y:S02]  /*5650*/  IMAD.MOV.U32 R3, RZ, RZ, RZ ;  /* 0x000000ffff037224 */ /* 0x000fe400078e00ff */
[----:B------:R-:W-:Y:S01]  /*5660*/  IMAD.MOV.U32 R0, RZ, RZ, RZ ;  /* 0x000000ffff007224 */ /* 0x000fe200078e00ff */
[----:B------:R-:W-:-:S07]  /*5670*/  ISETP.NE.AND P0, PT, R8, RZ, PT ;  /* 0x000000ff0800720c */ /* 0x000fce0003f05270 */
[----:B------:R-:W-:Y:S06]  /*5680*/  @!P1 BRA `(.L_x_172) ;  /* 0x00000004005c9947 */ /* 0x000fec0003800000 */
[----:B------:R-:W-:Y:S01]  /*5690*/  LOP3.LUT R3, R7, 0xfffffff0, RZ, 0xc0, !PT ;  /* 0xfffffff007037812 */ /* 0x000fe200078ec0ff */
[----:B------:R-:W-:Y:S02]  /*56a0*/  IMAD.MOV.U32 R6, RZ, RZ, RZ ;  /* 0x000000ffff067224 */ /* 0x000fe400078e00ff */
[----:B------:R-:W-:-:S07]  /*56b0*/  IMAD.MOV.U32 R0, RZ, RZ, RZ ;  /* 0x000000ffff007224 */ /* 0x000fce00078e00ff */
.L_x_173:
        /* <DEDUP_REMOVED lines=16> */
[----:B------:R0:W4:Y:S01]  /*57c0*/  LD.E R15, desc[UR36][R4.64+0x3c] ;  /* 0x00003c24040f7980 */ /* 0x000122000c101900 */
        /* <DEDUP_REMOVED lines=9> */
[----:B------:R-:W-:Y:S01]  /*5860*/  @P1 IMAD.MOV R21, RZ, RZ, R0 ;  /* 0x000000ffff151224 */ /* 0x000fe200078e0200 */
[----:B------:R-:W-:Y:S02]  /*5870*/  ISETP.NE.AND P1, PT, R23, 0x1, PT ;  /* 0x000000011700780c */ /* 0x000fe40003f25270 */
[----:B------:R-:W-:Y:S01]  /*5880*/  LOP3.LUT R27, R27, 0x3, RZ, 0xc0, !PT ;  /* 0x000000031b1b7812 */ /* 0x000fe200078ec0ff */
[C---:B------:R-:W-:Y:S02]  /*5890*/  VIADD R0, R21.reuse, 0x1 ;  /* 0x0000000115007836 */ /* 0x040fe40000000000 */
[----:B------:R-:W-:Y:S02]  /*58a0*/  @P2 IADD3 R0, PT, PT, R21, RZ, RZ ;  /* 0x000000ff15002210 */ /* 0x000fe40007ffe0ff */
[----:B------:R-:W-:Y:S02]  /*58b0*/  ISETP.NE.AND P2, PT, R25, 0x1, PT ;  /* 0x000000011900780c */ /* 0x000fe40003f45270 */
[----:B------:R-:W-:Y:S01]  /*58c0*/  LOP3.LUT R20, R20, 0x3, RZ, 0xc0, !PT ;  /* 0x0000000314147812 */ /* 0x000fe200078ec0ff */
[----:B0-----:R-:W-:Y:S01]  /*58d0*/  VIADD R4, R0, 0x1 ;  /* 0x0000000100047836 */ /* 0x001fe20000000000 */
[----:B------:R-:W-:-:S02]  /*58e0*/  LOP3.LUT R19, R19, 0x3, RZ, 0xc0, !PT ;  /* 0x0000000313137812 */ /* 0x000fc400078ec0ff */
        /* <DEDUP_REMOVED lines=22> */
[----:B------:R-:W-:-:S03]  /*5a50*/  VIADD R0, R4, 0x1 ;  /* 0x0000000104007836 */ /* 0x000fc60000000000 */
[----:B------:R-:W-:Y:S01]  /*5a60*/  @P2 IMAD.MOV R0, RZ, RZ, R4 ;  /* 0x000000ffff002224 */ /* 0x000fe200078e0204 */
[----:B------:R-:W-:-:S03]  /*5a70*/  ISETP.NE.AND P2, PT, R14, 0x1, PT ;  /* 0x000000010e00780c */ /* 0x000fc60003f45270 */
        /* <DEDUP_REMOVED lines=20> */
[----:B------:R-:W-:-:S04]  /*5bc0*/  ISETP.NE.AND P1, PT, R6, R3, PT ;  /* 0x000000030600720c */ /* 0x000fc80003f25270 */
[----:B------:R-:W-:Y:S02]  /*5bd0*/  IADD3 R0, PT, PT, R4, 0x1, RZ ;  /* 0x0000000104007810 */ /* 0x000fe40007ffe0ff */
[----:B------:R-:W-:-:S07]  /*5be0*/  @P2 IMAD.MOV R0, RZ, RZ, R4 ;  /* 0x000000ffff002224 */ /* 0x000fce00078e0204 */
[----:B------:R-:W-:Y:S05]  /*5bf0*/  @P1 BRA `(.L_x_173) ;  /* 0xfffffff800b01947 */ /* 0x000fea000383ffff */
.L_x_172:
[----:B------:R-:W-:Y:S05]  /*5c00*/  BSYNC.RECONVERGENT B1 ;  /* 0x0000000000017941 */ /* 0x000fea0003800200 */
.L_x_171:
        /* <DEDUP_REMOVED lines=27> */
[----:B------:R-:W-:Y:S02]  /*5dc0*/  VIADD R0, R6, 0x1 ;  /* 0x0000000106007836 */ /* 0x000fe40000000000 */
[----:B------:R-:W-:Y:S01]  /*5dd0*/  @P2 IMAD.MOV R0, RZ, RZ, R6 ;  /* 0x000000ffff002224 */ /* 0x000fe200078e0206 */
[----:B------:R-:W-:Y:S02]  /*5de0*/  ISETP.NE.AND P2, PT, R10, 0x1, PT ;  /* 0x000000010a00780c */ /* 0x000fe40003f45270 */
[----:B------:R-:W-:Y:S01]  /*5df0*/  LOP3.LUT R13, R13, 0x3, RZ, 0xc0, !PT ;  /* 0x000000030d0d7812 */ /* 0x000fe200078ec0ff */
[----:B0-----:R-:W-:Y:S01]  /*5e00*/  VIADD R4, R0, 0x1 ;  /* 0x0000000100047836 */ /* 0x001fe20000000000 */
[----:B------:R-:W-:-:S03]  /*5e10*/  LOP3.LUT R14, R14, 0x3, RZ, 0xc0, !PT ;  /* 0x000000030e0e7812 */ /* 0x000fc600078ec0ff */
        /* <DEDUP_REMOVED lines=15> */
.L_x_175:
[----:B------:R-:W-:Y:S05]  /*5f10*/  BSYNC.RECONVERGENT B1 ;  /* 0x0000000000017941 */ /* 0x000fea0003800200 */
.L_x_174:
        /* <DEDUP_REMOVED lines=28> */
.L_x_177:
[----:B------:R-:W-:Y:S05]  /*60e0*/  BSYNC.RECONVERGENT B1 ;  /* 0x0000000000017941 */ /* 0x000fea0003800200 */
.L_x_176:
[----:B------:R-:W-:Y:S05]  /*60f0*/  @!P0 BRA `(.L_x_170) ;  /* 0x0000000000308947 */ /* 0x000fea0003800000 */
[----:B------:R-:W-:-:S07]  /*6100*/  MOV R6, RZ ;  /* 0x000000ff00067202 */ /* 0x000fce0000000f00 */
.L_x_178:
[----:B-----5:R-:W-:-:S06]  /*6110*/  IMAD.WIDE.U32 R4, R3, 0x4, R16 ;  /* 0x0000000403047825 */ /* 0x020fcc00078e0010 */
[----:B------:R-:W2:Y:S01]  /*6120*/  LD.E R4, desc[UR36][R4.64] ;  /* 0x0000002404047980 */ /* 0x000ea2000c101900 */
[----:B------:R-:W-:Y:S02]  /*6130*/  VIADD R6, R6, 0x1 ;  /* 0x0000000106067836 */ /* 0x000fe40000000000 */
[----:B------:R-:W-:-:S03]  /*6140*/  VIADD R3, R3, 0x1 ;  /* 0x0000000103037836 */ /* 0x000fc60000000000 */
[----:B------:R-:W-:Y:S02]  /*6150*/  ISETP.NE.AND P1, PT, R6, R9, PT ;  /* 0x000000090600720c */ /* 0x000fe40003f25270 */
[----:B--2---:R-:W-:-:S04]  /*6160*/  LOP3.LUT R7, R4, 0x3, RZ, 0xc0, !PT ;  /* 0x0000000304077812 */ /* 0x004fc800078ec0ff */
[----:B------:R-:W-:Y:S01]  /*6170*/  ISETP.NE.AND P0, PT, R7, 0x1, PT ;  /* 0x000000010700780c */ /* 0x000fe20003f05270 */
[----:B------:R-:W-:-:S12]  /*6180*/  VIADD R7, R0, 0x1 ;  /* 0x0000000100077836 */ /* 0x000fd80000000000 */
[----:B------:R-:W-:-:S04]  /*6190*/  @P0 IMAD.MOV R7, RZ, RZ, R0 ;  /* 0x000000ffff070224 */ /* 0x000fc800078e0200 */
[----:B------:R-:W-:Y:S01]  /*61a0*/  IMAD.MOV.U32 R0, RZ, RZ, R7 ;  /* 0x000000ffff007224 */ /* 0x000fe200078e0007 */
[----:B------:R-:W-:Y:S06]  /*61b0*/  @P1 BRA `(.L_x_178) ;  /* 0xfffffffc00d41947 */ /* 0x000fec000383ffff */
.L_x_170:
[----:B------:R-:W-:Y:S05]  /*61c0*/  BSYNC.RECONVERGENT B0 ;  /* 0x0000000000007941 */ /* 0x000fea0003800200 */
.L_x_169:
[----:B------:R-:W-:Y:S05]  /*61d0*/  BRA `(.L_x_133) ;  /* 0x0000004000447947 */ /* 0x000fea0003800000 */
.L_x_134:
        /* <DEDUP_REMOVED lines=9> */
.L_x_298:
        /* <DEDUP_REMOVED lines=16> */
.L_x_182:
[----:B------:R-:W2:Y:S01]  /*6370*/  LD.E R4, desc[UR36][R16.64+0x10] ;  /* 0x0000102410047980 */ /* 0x000ea2000c101900 */
[----:B------:R-:W-:-:S04]  /*6380*/  MOV R0, 0x10 ;  /* 0x0000001000007802 */ /* 0x000fc80000000f00 */
[----:B------:R0:W1:Y:S02]  /*6390*/  LDC.64 R6, c[0x4][R0] ;  /* 0x0100000000067b82 */ /* 0x0000640000000a00 */
[----:B012---:R-:W-:-:S07]  /*63a0*/  IMAD.WIDE.U32 R4, R4, 0xc, RZ ;  /* 0x0000000c04047825 */ /* 0x007fce00078e00ff */
[----:B------:R-:W-:-:S07]  /*63b0*/  LEPC R20, `(.L_x_183) ;  /* 0x000000001014794e */ /* 0x000fce0000000000 */
[----:B------:R-:W-:Y:S05]  /*63c0*/  CALL.ABS.NOINC R6 ;  /* 0x0000000006007343 */ /* 0x000fea0003c00000 */
.L_x_183:
[----:B------:R-:W2:Y:S01]  /*63d0*/  LD.E R0, desc[UR36][R16.64+0x8] ;  /* 0x0000082410007980 */ /* 0x000ea2000c101900 */
[----:B------:R-:W-:Y:S03]  /*63e0*/  BSSY.RECONVERGENT B6, `(.L_x_184) ;  /* 0x0000161000067945 */ /* 0x000fe60003800200 */
[----:B------:R0:W-:Y:S01]  /*63f0*/  ST.E.64 desc[UR36][R16.64+0x18], R4 ;  /* 0x0000180410007985 */ /* 0x0001e2000c101b24 */
[----:B--2---:R-:W-:-:S13]  /*6400*/  ISETP.NE.AND P0, PT, R0, RZ, PT ;  /* 0x000000ff0000720c */ /* 0x004fda0003f05270 */
[----:B0-----:R-:W-:Y:S05]  /*6410*/  @!P0 BRA `(.L_x_185) ;  /* 0x0000001400748947 */ /* 0x001fea0003800000 */
[----:B------:R-:W-:-:S07]  /*6420*/  CS2R R26, SRZ ;  /* 0x00000000001a7805 */ /* 0x000fce000001ff00 */
.L_x_243:
        /* <DEDUP_REMOVED lines=14> */
.L_x_230:
        /* <DEDUP_REMOVED lines=14> */
[----:B-1----:R-:W-:-:S07]  /*65f0*/  IMAD.MOV.U32 R13, RZ, RZ, R9 ;  /* 0x000000ffff0d7224 */ /* 0x002fce00078e0009 */
.L_x_192:
[----:B------:R-:W-:-:S04]  /*6600*/  IMAD.IADD R7, R8, 0x1, R13 ;  /* 0x0000000108077824 */ /* 0x000fc800078e020d */
[----:B-----5:R-:W-:-:S06]  /*6610*/  IMAD.WIDE.U32 R6, R7, 0x4, R4 ;  /* 0x0000000407067825 */ /* 0x020fcc00078e0004 */
[----:B------:R-:W2:Y:S02]  /*6620*/  LD.E R6, desc[UR36][R6.64] ;  /* 0x0000002406067980 */ /* 0x000ea4000c101900 */
[----:B--2---:R-:W-:-:S04]  /*6630*/  LOP3.LUT R10, R6, 0x3, RZ, 0xc0, !PT ;  /* 0x00000003060a7812 */ /* 0x004fc800078ec0ff */
[----:B------:R-:W-:-:S13]  /*6640*/  ISETP.NE.AND P0, PT, R10, 0x1, PT ;  /* 0x000000010a00780c */ /* 0x000fda0003f05270 */
[----:B------:R-:W-:Y:S05]  /*6650*/  @!P0 BREAK.RELIABLE B11 ;  /* 0x00000000000b8942 */ /* 0x000fea0003800100 */
[----:B------:R-:W-:Y:S05]  /*6660*/  @!P0 BRA `(.L_x_190) ;  /* 0x0000000800048947 */ /* 0x000fea0003800000 */
[C---:B------:R-:W-:Y:S01]  /*6670*/  ISETP.GE.AND P0, PT, R13.reuse, R0, PT ;  /* 0x000000000d00720c */ /* 0x040fe20003f06270 */
[----:B------:R-:W-:-:S12]  /*6680*/  VIADD R13, R13, 0x1 ;  /* 0x000000010d0d7836 */ /* 0x000fd80000000000 */
[----:B------:R-:W-:Y:S05]  /*6690*/  @!P0 BRA `(.L_x_192) ;  /* 0xfffffffc00d88947 */ /* 0x000fea000383ffff */
[----:B------:R-:W-:Y:S05]  /*66a0*/  BSYNC.RELIABLE B11 ;  /* 0x00000000000b7941 */ /* 0x000fea0003800100 */
.L_x_191:
        /* <DEDUP_REMOVED lines=17> */
.L_x_196:
[----:B------:R-:W2:Y:S01]  /*67c0*/  LD.E.U8 R13, desc[UR36][R6.64+-0x1] ;  /* 0xffffff24060d7980 */ /* 0x000ea2000c101100 */
[----:B------:R-:W-:Y:S01]  /*67d0*/  IMAD.MOV.U32 R12, RZ, RZ, R0 ;  /* 0x000000ffff0c7224 */ /* 0x000fe200078e0000 */
[----:B--2---:R-:W-:-:S13]  /*67e0*/  ISETP.NE.AND P1, PT, R13, RZ, PT ;  /* 0x000000ff0d00720c */ /* 0x004fda0003f25270 */
[----:B------:R-:W-:Y:S05]  /*67f0*/  @P1 BRA `(.L_x_197) ;  /* 0x00000000000c1947 */ /* 0x000fea0003800000 */
[----:B------:R-:W-:-:S07]  /*6800*/  PRMT R6, RZ, 0x7610, R6 ;  /* 0x00007610ff067816 */ /* 0x000fce0000000006 */
.L_x_198:
[----:B------:R-:W-:Y:S01]  /*6810*/  PRMT R13, R6, 0x7610, R13 ;  /* 0x00007610060d7816 */ /* 0x000fe2000000000d */
[----:B------:R-:W-:-:S07]  /*6820*/  IMAD.MOV.U32 R12, RZ, RZ, R9 ;  /* 0x000000ffff0c7224 */ /* 0x000fce00078e0009 */
.L_x_197:
[----:B------:R-:W-:Y:S05]  /*6830*/  BSYNC.RECONVERGENT B0 ;  /* 0x0000000000007941 */ /* 0x000fea0003800200 */
.L_x_195:
[----:B------:R-:W-:Y:S01]  /*6840*/  VIADD R7, R3, 0xffffffff ;  /* 0xffffffff03077836 */ /* 0x000fe20000000000 */
[----:B------:R-:W-:Y:S01]  /*6850*/  PRMT R6, R13, 0x7610, R6 ;  /* 0x000076100d067816 */ /* 0x000fe20000000006 */
[----:B------:R-:W-:Y:S02]  /*6860*/  VIADD R14, R22, 0x1 ;  /* 0x00000001160e7836 */ /* 0x000fe40000000000 */
[----:B------:R-:W-:Y:S01]  /*6870*/  IMAD.IADD R21, R8, 0x1, -R3 ;  /* 0x0000000108157824 */ /* 0x000fe200078e0a03 */
[----:B------:R-:W-:-:S13]  /*6880*/  ISETP.GE.U32.AND P1, PT, R22, R7, PT ;  /* 0x000000071600720c */ /* 0x000fda0003f26070 */
[----:B------:R-:W-:-:S07]  /*6890*/  @P1 IMAD.MOV R14, RZ, RZ, R22 ;  /* 0x000000ffff0e1224 */ /* 0x000fce00078e0216 */
.L_x_204:
[----:B------:R-:W-:Y:S05]  /*68a0*/  BMOV.32.CLEAR RZ, B0 ;  /* 0x0000000000ff7355 */ /* 0x000fea0000100000 */
[----:B------:R-:W-:Y:S04]  /*68b0*/  BSSY.RECONVERGENT B0, `(.L_x_199) ;  /* 0x0000013000007945 */ /* 0x000fe80003800200 */
[----:B------:R-:W-:Y:S04]  /*68c0*/  BSSY.RELIABLE B1, `(.L_x_200) ;  /* 0x0000007000017945 */ /* 0x000fe80003800100 */
[----:B------:R-:W-:Y:S05]  /*68d0*/  @P0 BRA `(.L_x_201) ;  /* 0x0000000000140947 */ /* 0x000fea0003800000 */
[----:B------:R-:W-:Y:S02]  /*68e0*/  LOP3.LUT P1, RZ, R6, 0xff, RZ, 0xc0, !PT ;  /* 0x000000ff06ff7812 */ /* 0x000fe4000782c0ff */
[----:B------:R-:W-:Y:S02]  /*68f0*/  PRMT R15, RZ, 0x7610, R15 ;  /* 0x00007610ff0f7816 */ /* 0x000fe4000000000f */
[----:B------:R-:W-:-:S09]  /*6900*/  MOV R7, R22 ;  /* 0x0000001600077202 */ /* 0x000fd20000000f00 */
[----:B------:R-:W-:Y:S05]  /*6910*/  @!P1 BREAK.RELIABLE B1 ;  /* 0x0000000000019942 */ /* 0x000fea0003800100 */
[----:B------:R-:W-:Y:S05]  /*6920*/  @!P1 BRA `(.L_x_202) ;  /* 0x00000000002c9947 */ /* 0x000fea0003800000 */
.L_x_201:
[----:B------:R-:W-:Y:S05]  /*6930*/  BSYNC.RELIABLE B1 ;  /* 0x0000000000017941 */ /* 0x000fea0003800100 */
.L_x_200:
        /* <DEDUP_REMOVED lines=8> */
.L_x_203:
[----:B------:R-:W-:Y:S01]  /*69c0*/  PRMT R15, R6, 0x7610, R15 ;  /* 0x00007610060f7816 */ /* 0x000fe2000000000f */
[----:B------:R-:W-:-:S07]  /*69d0*/  IMAD.MOV.U32 R7, RZ, RZ, R14 ;  /* 0x000000ffff077224 */ /* 0x000fce00078e000e */
.L_x_202:
[----:B------:R-:W-:Y:S05]  /*69e0*/  BSYNC.RECONVERGENT B0 ;  /* 0x0000000000007941 */ /* 0x000fea0003800200 */
.L_x_199:
        /* <DEDUP_REMOVED lines=12> */
.L_x_194:
[----:B------:R-:W-:Y:S05]  /*6ab0*/  BSYNC.RELIABLE B10 ;  /* 0x00000000000a7941 */ /* 0x000fea0003800100 */
.L_x_193:
        /* <DEDUP_REMOVED lines=16> */
.L_x_207:
[----:B------:R-:W2:Y:S02]  /*6bc0*/  LD.E.U8 R11, desc[UR36][R6.64+0x1] ;  /* 0x00000124060b7980 */ /* 0x000ea4000c101100 */
[----:B--2---:R-:W-:-:S13]  /*6bd0*/  ISETP.NE.AND P1, PT, R11, RZ, PT ;  /* 0x000000ff0b00720c */ /* 0x004fda0003f25270 */
[----:B------:R-:W-:Y:S05]  /*6be0*/  @P1 BRA `(.L_x_208) ;  /* 0x00000000000c1947 */ /* 0x000fea0003800000 */
[----:B------:R-:W-:-:S07]  /*6bf0*/  PRMT R6, RZ, 0x7610, R6 ;  /* 0x00007610ff067816 */ /* 0x000fce0000000006 */
.L_x_209:
[----:B------:R-:W-:Y:S01]  /*6c00*/  IMAD.MOV.U32 R0, RZ, RZ, R9 ;  /* 0x000000ffff007224 */ /* 0x000fe200078e0009 */
[----:B------:R-:W-:-:S07]  /*6c10*/  PRMT R11, R6, 0x7610, R11 ;  /* 0x00007610060b7816 */ /* 0x000fce000000000b */
.L_x_208:
[----:B------:R-:W-:Y:S05]  /*6c20*/  BSYNC.RECONVERGENT B0 ;  /* 0x0000000000007941 */ /* 0x000fea0003800200 */
.L_x_206:
[C---:B------:R-:W-:Y:S02]  /*6c30*/  VIADD R7, R3.reuse, 0xffffffff ;  /* 0xffffffff03077836 */ /* 0x040fe40000000000 */
[C---:B------:R-:W-:Y:S02]  /*6c40*/  VIADD R9, R22.reuse, 0x1 ;  /* 0x0000000116097836 */ /* 0x040fe40000000000 */
[--C-:B------:R-:W-:Y:S01]  /*6c50*/  IMAD.IADD R13, R3, 0x1, R8.reuse ;  /* 0x00000001030d7824 */ /* 0x100fe200078e0208 */
[----:B------:R-:W-:Y:S02]  /*6c60*/  ISETP.GE.U32.AND P1, PT, R22, R7, PT ;  /* 0x000000071600720c */ /* 0x000fe40003f26070 */
[----:B------:R-:W-:-:S11]  /*6c70*/  PRMT R8, R11, 0x7610, R8 ;  /* 0x000076100b087816 */ /* 0x000fd60000000008 */
[----:B------:R-:W-:-:S07]  /*6c80*/  @P1 IMAD.MOV R9, RZ, RZ, R22 ;  /* 0x000000ffff091224 */ /* 0x000fce00078e0216 */
.L_x_215:
        /* <DEDUP_REMOVED lines=9> */
.L_x_212:
[----:B------:R-:W-:Y:S05]  /*6d20*/  BSYNC.RELIABLE B1 ;  /* 0x0000000000017941 */ /* 0x000fea0003800100 */
.L_x_211:
        /* <DEDUP_REMOVED lines=8> */
.L_x_214:
[----:B------:R-:W-:Y:S01]  /*6db0*/  PRMT R12, R8, 0x7610, R12 ;  /* 0x00007610080c7816 */ /* 0x000fe2000000000c */
[----:B------:R-:W-:-:S07]  /*6dc0*/  IMAD.MOV.U32 R7, RZ, RZ, R9 ;  /* 0x000000ffff077224 */ /* 0x000fce00078e0009 */
.L_x_213:
[----:B------:R-:W-:Y:S05]  /*6dd0*/  BSYNC.RECONVERGENT B0 ;  /* 0x0000000000007941 */ /* 0x000fea0003800200 */
.L_x_210:
        /* <DEDUP_REMOVED lines=10> */
.L_x_190:
        /* <DEDUP_REMOVED lines=13> */
.L_x_219:
        /* <DEDUP_REMOVED lines=8> */
.L_x_221:
        /* <DEDUP_REMOVED lines=10> */
.L_x_224:
        /* <DEDUP_REMOVED lines=14> */
.L_x_223:
[----:B------:R-:W-:Y:S05]  /*7150*/  BSYNC.RECONVERGENT B0 ;  /* 0x0000000000007941 */ /* 0x000fea0003800200 */
.L_x_222:
        /* <DEDUP_REMOVED lines=9> */
.L_x_225:
[----:B------:R3:W-:Y:S02]  /*71f0*/  ST.E.64 desc[UR36][R16.64+0x18], R34 ;  /* 0x0000182210007985 */ /* 0x0007e4000c101b24 */
.L_x_220:
[----:B------:R4:W-:Y:S05]  /*7200*/  BMOV.32 B0, R18 ;  /* 0x0000001200007356 */ /* 0x0009ea0000000000 */
[----:B------:R-:W-:Y:S05]  /*7210*/  BSYNC.RECONVERGENT B0 ;  /* 0x0000000000007941 */ /* 0x000fea0003800200 */
.L_x_218:
[----:B----4-:R-:W-:Y:S01]  /*7220*/  I2FP.F32.U32 R18, R26 ;  /* 0x0000001a00127245 */ /* 0x010fe20000201000 */
[C---:B-----5:R-:W-:Y:S01]  /*7230*/  IMAD.WIDE R8, R27.reuse, 0xc, R34 ;  /* 0x0000000c1b087825 */ /* 0x060fe200078e0222 */
[----:B---3--:R-:W-:Y:S01]  /*7240*/  MOV R34, 0x8 ;  /* 0x0000000800227802 */ /* 0x008fe20000000f00 */
[----:B------:R3:W-:Y:S02]  /*7250*/  STL [R1+0x8], R23 ;  /* 0x0000081701007387 */ /* 0x0007e40000100800 */
[----:B------:R-:W-:Y:S01]  /*7260*/  VIADD R27, R27, 0x1 ;  /* 0x000000011b1b7836 */ /* 0x000fe20000000000 */
[----:B------:R3:W4:Y:S01]  /*7270*/  LDC.64 R6, c[0x4][R34] ;  /* 0x0100000022067b82 */ /* 0x0007220000000a00 */
[----:B------:R3:W-:Y:S01]  /*7280*/  STL.64 [R1], R18 ;  /* 0x0000001201007387 */ /* 0x0007e20000100a00 */
[----:B------:R-:W-:Y:S02]  /*7290*/  IMAD.MOV.U32 R4, RZ, RZ, R24 ;  /* 0x000000ffff047224 */ /* 0x000fe400078e0018 */
[----:B------:R-:W-:Y:S01]  /*72a0*/  IMAD.MOV.U32 R5, RZ, RZ, R2 ;  /* 0x000000ffff057224 */ /* 0x000fe200078e0002 */
[----:B------:R3:W-:Y:S04]  /*72b0*/  ST.E desc[UR36][R8.64], R18 ;  /* 0x0000001208007985 */ /* 0x0007e8000c101924 */
[----:B------:R3:W-:Y:S04]  /*72c0*/  ST.E desc[UR36][R8.64+0x4], R19 ;  /* 0x0000041308007985 */ /* 0x0007e8000c101924 */
[----:B------:R3:W-:Y:S01]  /*72d0*/  ST.E desc[UR36][R8.64+0x8], R23 ;  /* 0x0000081708007985 */ /* 0x0007e2000c101924 */
[----:B------:R-:W-:Y:S05]  /*72e0*/  BMOV.32.CLEAR RZ, B0 ;  /* 0x0000000000ff7355 */ /* 0x000fea0000100000 */
[----:B------:R-:W-:Y:S05]  /*72f0*/  BMOV.32.CLEAR RZ, B5 ;  /* 0x0000000005ff7355 */ /* 0x000fea0000100000 */
[----:B------:R-:W-:-:S07]  /*7300*/  LEPC R20, `(.L_x_226) ;  /* 0x000000001014794e */ /* 0x000fce0000000000 */
[----:B01234-:R-:W-:Y:S05]  /*7310*/  CALL.ABS.NOINC R6 ;  /* 0x0000000006007343 */ /* 0x01ffea0003c00000 */
.L_x_226:
[----:B------:R0:W1:Y:S01]  /*7320*/  LDC.64 R6, c[0x4][R34] ;  /* 0x0100000022067b82 */ /* 0x0000620000000a00 */
[----:B------:R-:W-:-:S05]  /*7330*/  IADD3 R4, P0, PT, R24, 0x4, RZ ;  /* 0x0000000418047810 */ /* 0x000fca0007f1e0ff */
[----:B------:R-:W-:Y:S01]  /*7340*/  IMAD.X R5, RZ, RZ, R2, P0 ;  /* 0x000000ffff057224 */ /* 0x000fe200000e0602 */
[----:B------:R-:W-:Y:S05]  /*7350*/  BMOV.32.CLEAR RZ, B0 ;  /* 0x0000000000ff7355 */ /* 0x000fea0000100000 */
[----:B0-----:R-:W-:Y:S05]  /*7360*/  BMOV.32.CLEAR RZ, B5 ;  /* 0x0000000005ff7355 */ /* 0x001fea0000100000 */
[----:B------:R-:W-:-:S07]  /*7370*/  LEPC R20, `(.L_x_227) ;  /* 0x000000001014794e */ /* 0x000fce0000000000 */
[----:B-1----:R-:W-:Y:S05]  /*7380*/  CALL.ABS.NOINC R6 ;  /* 0x0000000006007343 */ /* 0x002fea0003c00000 */
.L_x_227:
[----:B------:R-:W0:Y:S01]  /*7390*/  LDC.64 R34, c[0x4][R34] ;  /* 0x0100000022227b82 */ /* 0x000e220000000a00 */
[----:B------:R-:W-:-:S04]  /*73a0*/  IADD3 R4, P0, PT, R24, 0x8, RZ ;  /* 0x0000000818047810 */ /* 0x000fc80007f1e0ff */
[----:B------:R-:W-:Y:S01]  /*73b0*/  IADD3.X R5, PT, PT, RZ, R2, RZ, P0, !PT ;  /* 0x00000002ff057210 */ /* 0x000fe200007fe4ff */
[----:B------:R-:W-:Y:S05]  /*73c0*/  BMOV.32.CLEAR RZ, B0 ;  /* 0x0000000000ff7355 */ /* 0x000fea0000100000 */
[----:B------:R-:W-:Y:S05]  /*73d0*/  BMOV.32.CLEAR RZ, B5 ;  /* 0x0000000005ff7355 */ /* 0x000fea0000100000 */
[----:B------:R-:W-:-:S07]  /*73e0*/  LEPC R20, `(.L_x_228) ;  /* 0x000000001014794e */ /* 0x000fce0000000000 */
[----:B0-----:R-:W-:Y:S05]  /*73f0*/  CALL.ABS.NOINC R34 ;  /* 0x0000000022007343 */ /* 0x001fea0003c00000 */
.L_x_228:
[----:B------:R2:W5:Y:S02]  /*7400*/  LD.E R3, desc[UR36][R16.64+0x4] ;  /* 0x0000042410037980 */ /* 0x000564000c101900 */
.L_x_217:
[----:B-1----:R1:W-:Y:S05]  /*7410*/  BMOV.32 B0, R30 ;  /* 0x0000001e00007356 */ /* 0x0023ea0000000000 */
[----:B------:R-:W-:Y:S05]  /*7420*/  BSYNC.RECONVERGENT B0 ;  /* 0x0000000000007941 */ /* 0x000fea0003800200 */
.L_x_216:
[----:B------:R-:W-:Y:S01]  /*7430*/  I2FP.F32.U32 R19, R22 ;  /* 0x0000001600137245 */ /* 0x000fe20000201000 */
[----:B------:R-:W-:Y:S01]  /*7440*/  IMAD.MOV.U32 R23, RZ, RZ, RZ ;  /* 0x000000ffff177224 */ /* 0x000fe200078e00ff */
[----:B------:R-:W-:Y:S06]  /*7450*/  BRA `(.L_x_229) ;  /* 0x0000000000047947 */ /* 0x000fec0003800000 */
.L_x_205:
[----:B------:R-:W-:-:S07]  /*7460*/  FADD R23, R23, 1 ;  /* 0x3f80000017177421 */ /* 0x000fce0000000000 */
.L_x_229:
[----:B------:R3:W-:Y:S05]  /*7470*/  BMOV.32 B5, R31 ;  /* 0x0000001f05007356 */ /* 0x0007ea0000000000 */
[----:B------:R-:W-:Y:S05]  /*7480*/  BSYNC.RECONVERGENT B5 ;  /* 0x0000000000057941 */ /* 0x000fea0003800200 */
.L_x_189:
[----:B-----5:R-:W-:Y:S01]  /*7490*/  ISETP.GE.U32.AND P0, PT, R22, R3, PT ;  /* 0x000000031600720c */ /* 0x020fe20003f06070 */
[----:B------:R-:W-:-:S12]  /*74a0*/  IMAD.MOV.U32 R0, RZ, RZ, R22 ;  /* 0x000000ffff007224 */ /* 0x000fd800078e0016 */
[----:B------:R-:W-:Y:S05]  /*74b0*/  @!P0 BRA `(.L_x_230) ;  /* 0xfffffff000148947 */ /* 0x000fea000383ffff */
[----:B0-----:R0:W-:Y:S05]  /*74c0*/  BMOV.32 B0, R32 ;  /* 0x0000002000007356 */ /* 0x0011ea0000000000 */
[----:B------:R-:W-:Y:S05]  /*74d0*/  BSYNC.RECONVERGENT B0 ;  /* 0x0000000000007941 */ /* 0x000fea0003800200 */
.L_x_188:
[----:B------:R-:W-:-:S07]  /*74e0*/  I2FP.F32.U32 R0, R3 ;  /* 0x0000000300007245 */ /* 0x000fce0000201000 */
.L_x_187:
[----:B------:R4:W-:Y:S05]  /*74f0*/  BMOV.32 B0, R33 ;  /* 0x0000002100007356 */ /* 0x0009ea0000000000 */
[----:B------:R-:W-:Y:S05]  /*7500*/  BSYNC.RECONVERGENT B0 ;  /* 0x0000000000007941 */ /* 0x000fea0003800200 */
.L_x_186:
        /* <DEDUP_REMOVED lines=9> */
.L_x_234:
[----:B------:R-:W-:Y:S01]  /*75a0*/  MOV R6, 0x10 ;  /* 0x0000001000067802 */ /* 0x000fe20000000f00 */
[----:B------:R-:W-:-:S04]  /*75b0*/  IMAD.IADD R4, R25, 0x1, R4 ;  /* 0x0000000119047824 */ /* 0x000fc800078e0204 */
[----:B------:R-:W-:Y:S01]  /*75c0*/  IMAD.WIDE.U32 R4, R4, 0xc, RZ ;  /* 0x0000000c04047825 */ /* 0x000fe200078e00ff */
[----:B------:R-:W0:Y:S06]  /*75d0*/  LDC.64 R6, c[0x4][R6] ;  /* 0x0100000006067b82 */ /* 0x000e2c0000000a00 */
[----:B------:R-:W-:-:S07]  /*75e0*/  LEPC R20, `(.L_x_236) ;  /* 0x000000001014794e */ /* 0x000fce0000000000 */
[----:B01234-:R-:W-:Y:S05]  /*75f0*/  CALL.ABS.NOINC R6 ;  /* 0x0000000006007343 */ /* 0x01ffea0003c00000 */
.L_x_236:
        /* <DEDUP_REMOVED lines=9> */
.L_x_239:
        /* <DEDUP_REMOVED lines=14> */
.L_x_238:
[----:B------:R-:W-:Y:S05]  /*7770*/  BSYNC.RECONVERGENT B0 ;  /* 0x0000000000007941 */ /* 0x000fea0003800200 */
.L_x_237:
[----:B------:R0:W5:Y:S01]  /*7780*/  LD.E.64 R4, desc[UR36][R16.64+0x18] ;  /* 0x0000182410047980 */ /* 0x000162000c101b00 */
[----:B------:R-:W-:Y:S01]  /*7790*/  IMAD.IADD R3, R25, 0x1, R0 ;  /* 0x0000000119037824 */ /* 0x000fe200078e0200 */
[----:B------:R-:W-:-:S04]  /*77a0*/  MOV R0, 0x8 ;  /* 0x0000000800007802 */ /* 0x000fc80000000f00 */
[----:B------:R0:W-:Y:S01]  /*77b0*/  ST.E desc[UR36][R16.64+0x10], R3 ;  /* 0x0000100310007985 */ /* 0x0001e2000c101924 */
[----:B------:R0:W1:Y:S02]  /*77c0*/  LDC.64 R6, c[0x4][R0] ;  /* 0x0100000000067b82 */ /* 0x0000640000000a00 */
[----:B------:R-:W-:-:S07]  /*77d0*/  LEPC R20, `(.L_x_240) ;  /* 0x000000001014794e */ /* 0x000fce0000000000 */
[----:B01---5:R-:W-:Y:S05]  /*77e0*/  CALL.ABS.NOINC R6 ;  /* 0x0000000006007343 */ /* 0x023fea0003c00000 */
.L_x_240:
[----:B------:R0:W-:Y:S02]  /*77f0*/  ST.E.64 desc[UR36][R16.64+0x18], R30 ;  /* 0x0000181e10007985 */ /* 0x0001e4000c101b24 */
.L_x_235:
[----:B------:R-:W-:Y:S05]  /*7800*/  BSYNC.RECONVERGENT B10 ;  /* 0x00000000000a7941 */ /* 0x000fea0003800200 */
.L_x_233:
        /* <DEDUP_REMOVED lines=15> */
.L_x_241:
[----:B------:R0:W1:Y:S01]  /*7900*/  LDC.64 R6, c[0x4][R18] ;  /* 0x0100000012067b82 */ /* 0x0000620000000a00 */
[----:B------:R-:W-:-:S05]  /*7910*/  IADD3 R4, P0, PT, R24, 0x10, RZ ;  /* 0x0000001018047810 */ /* 0x000fca0007f1e0ff */
[----:B------:R-:W-:-:S08]  /*7920*/  IMAD.X R5, RZ, RZ, R2, P0 ;  /* 0x000000ffff057224 */ /* 0x000fd000000e0602 */
[----:B------:R-:W-:-:S07]  /*7930*/  LEPC R20, `(.L_x_242) ;  /* 0x000000001014794e */ /* 0x000fce0000000000 */
[----:B01----:R-:W-:Y:S05]  /*7940*/  CALL.ABS.NOINC R6 ;  /* 0x0000000006007343 */ /* 0x003fea0003c00000 */
.L_x_242:
[----:B------:R-:W0:Y:S01]  /*7950*/  LDC.64 R18, c[0x4][R18] ;  /* 0x0100000012127b82 */ /* 0x000e220000000a00 */
[----:B------:R-:W-:-:S05]  /*7960*/  IADD3 R4, P0, PT, R24, 0x14, RZ ;  /* 0x0000001418047810 */ /* 0x000fca0007f1e0ff */
[----:B------:R-:W-:-:S08]  /*7970*/  IMAD.X R5, RZ, RZ, R2, P0 ;  /* 0x000000ffff057224 */ /* 0x000fd000000e0602 */
[----:B------:R-:W-:-:S07]  /*7980*/  LEPC R20, `(.L_x_232) ;  /* 0x000000001014794e */ /* 0x000fce0000000000 */
[----:B0-----:R-:W-:Y:S05]  /*7990*/  CALL.ABS.NOINC R18 ;  /* 0x0000000012007343 */ /* 0x001fea0003c00000 */
.L_x_232:
[----:B------:R-:W-:Y:S05]  /*79a0*/  BSYNC.RECONVERGENT B11 ;  /* 0x00000000000b7941 */ /* 0x000fea0003800200 */
.L_x_231:
[----:B------:R-:W5:Y:S01]  /*79b0*/  LD.E R3, desc[UR36][R16.64+0x8] ;  /* 0x0000082410037980 */ /* 0x000f62000c101900 */
[----:B------:R-:W-:-:S05]  /*79c0*/  VIADD R26, R26, 0x1 ;  /* 0x000000011a1a7836 */ /* 0x000fca0000000000 */
[----:B-----5:R-:W-:-:S13]  /*79d0*/  ISETP.GE.U32.AND P0, PT, R26, R3, PT ;  /* 0x000000031a00720c */ /* 0x020fda0003f06070 */
[----:B------:R-:W-:Y:S05]  /*79e0*/  @!P0 BRA `(.L_x_243) ;  /* 0xffffffe800908947 */ /* 0x000fea000383ffff */
.L_x_185:
[----:B------:R-:W-:Y:S05]  /*79f0*/  BSYNC.RECONVERGENT B6 ;  /* 0x0000000000067941 */ /* 0x000fea0003800200 */
.L_x_184:
        /* <DEDUP_REMOVED lines=16> */
.L_x_248:
        /* <DEDUP_REMOVED lines=24> */
[----:B------:R-:W-:Y:S01]  /*7c80*/  @P1 IMAD.MOV R14, RZ, RZ, R15 ;  /* 0x000000ffff0e1224 */ /* 0x000fe200078e020f */
[----:B------:R-:W-:Y:S02]  /*7c90*/  FSETP.GEU.AND P1, PT, R18, 1, PT ;  /* 0x3f8000001200780b */ /* 0x000fe40003f2e000 */
[----:B------:R0:W4:Y:S01]  /*7ca0*/  LD.E R18, desc[UR36][R6.64+0xb0] ;  /* 0x0000b02406127980 */ /* 0x000122000c101900 */
[----:B------:R-:W-:Y:S01]  /*7cb0*/  FSETP.GEU.AND P2, PT, R19, 1, PT ;  /* 0x3f8000001300780b */ /* 0x000fe20003f4e000 */
[----:B------:R-:W-:-:S09]  /*7cc0*/  VIADD R15, R14, 0x1 ;  /* 0x000000010e0f7836 */ /* 0x000fd20000000000 */
[----:B------:R-:W-:Y:S02]  /*7cd0*/  @P1 IADD3 R15, PT, PT, R14, RZ, RZ ;  /* 0x000000ff0e0f1210 */ /* 0x000fe40007ffe0ff */
        /* <DEDUP_REMOVED lines=38> */
.L_x_247:
[----:B------:R-:W-:Y:S05]  /*7f40*/  BSYNC.RECONVERGENT B1 ;  /* 0x0000000000017941 */ /* 0x000fea0003800200 */
.L_x_246:
        /* <DEDUP_REMOVED lines=17> */
[----:B---3--:R-:W-:Y:S01]  /*8060*/  FSETP.GEU.AND P2, PT, R0, 1, PT ;  /* 0x3f8000000000780b */ /* 0x008fe20003f4e000 */
[----:B------:R-:W-:-:S10]  /*8070*/  VIADD R0, R22, 0x1 ;  /* 0x0000000116007836 */ /* 0x000fd40000000000 */
[----:B------:R-:W-:Y:S01]  /*8080*/  @P1 IMAD.MOV R0, RZ, RZ, R22 ;  /* 0x000000ffff001224 */ /* 0x000fe200078e0216 */
[----:B----4-:R-:W-:-:S04]  /*8090*/  FSETP.GEU.AND P1, PT, R8, 1, PT ;  /* 0x3f8000000800780b */ /* 0x010fc80003f2e000 */
[----:B------:R-:W-:Y:S01]  /*80a0*/  IADD3 R8, PT, PT, R0, 0x1, RZ ;  /* 0x0000000100087810 */ /* 0x000fe20007ffe0ff */
        /* <DEDUP_REMOVED lines=18> */
.L_x_250:
[----:B------:R-:W-:Y:S05]  /*81d0*/  BSYNC.RECONVERGENT B1 ;  /* 0x0000000000017941 */ /* 0x000fea0003800200 */
.L_x_249:
        /* <DEDUP_REMOVED lines=24> */
.L_x_252:
[----:B------:R-:W-:Y:S05]  /*8360*/  BSYNC.RECONVERGENT B1 ;  /* 0x0000000000017941 */ /* 0x000fea0003800200 */
.L_x_251:
[----:B------:R-:W-:Y:S05]  /*8370*/  @!P0 BRA `(.L_x_245) ;  /* 0x00000000004c8947 */ /* 0x000fea0003800000 */
[----:B-----5:R-:W-:-:S05]  /*8380*/  IMAD.WIDE.U32 R4, R9, 0xc, R4 ;  /* 0x0000000c09047825 */ /* 0x020fca00078e0004 */
[----:B------:R-:W2:Y:S01]  /*8390*/  LD.E R0, desc[UR36][R4.64+0x8] ;  /* 0x0000082404007980 */ /* 0x000ea2000c101900 */
[----:B------:R-:W-:Y:S02]  /*83a0*/  ISETP.NE.AND P1, PT, R11, 0x1, PT ;  /* 0x000000010b00780c */ /* 0x000fe40003f25270 */
[----:B--2---:R-:W-:Y:S01]  /*83b0*/  FSETP.GEU.AND P0, PT, R0, 1, PT ;  /* 0x3f8000000000780b */ /* 0x004fe20003f0e000 */
[----:B------:R-:W-:-:S12]  /*83c0*/  VIADD R0, R22, 0x1 ;  /* 0x0000000116007836 */ /* 0x000fd80000000000 */
[----:B------:R-:W-:-:S04]  /*83d0*/  @P0 IMAD.MOV R0, RZ, RZ, R22 ;  /* 0x000000ffff000224 */ /* 0x000fc800078e0216 */
[----:B------:R-:W-:Y:S01]  /*83e0*/  IMAD.MOV.U32 R22, RZ, RZ, R0 ;  /* 0x000000ffff167224 */ /* 0x000fe200078e0000 */
[----:B------:R-:W-:Y:S06]  /*83f0*/  @!P1 BRA `(.L_x_245) ;  /* 0x00000000002c9947 */ /* 0x000fec0003800000 */
[----:B------:R-:W-:Y:S01]  /*8400*/  ISETP.NE.AND P1, PT, R11, 0x2, PT ;  /* 0x000000020b00780c */ /* 0x000fe20003f25270 */
[----:B------:R-:W2:-:S12]  /*8410*/  LD.E R0, desc[UR36][R4.64+0x14] ;  /* 0x0000142404007980 */ /* 0x000e98000c101900 */
[----:B------:R-:W5:Y:S01]  /*8420*/  @P1 LD.E R6, desc[UR36][R4.64+0x20] ;  /* 0x0000202404061980 */ /* 0x000f62000c101900 */
[----:B--2---:R-:W-:Y:S01]  /*8430*/  FSETP.GEU.AND P0, PT, R0, 1, PT ;  /* 0x3f8000000000780b */ /* 0x004fe20003f0e000 */
[----:B------:R-:W-:Y:S01]  /*8440*/  VIADD R0, R22, 0x1 ;  /* 0x0000000116007836 */ /* 0x000fe20000000000 */
[----:B-----5:R-:W-:-:S11]  /*8450*/  FSETP.GEU.AND P2, PT, R6, 1, P1 ;  /* 0x3f8000000600780b */ /* 0x020fd60000f4e000 */
[----:B------:R-:W-:-:S05]  /*8460*/  @P0 IADD3 R0, PT, PT, R22, RZ, RZ ;  /* 0x000000ff16000210 */ /* 0x000fca0007ffe0ff */
[----:B------:R-:W-:-:S04]  /*8470*/  IMAD.MOV.U32 R22, RZ, RZ, R0 ;  /* 0x000000ffff167224 */ /* 0x000fc800078e0000 */
[----:B------:R-:W-:Y:S02]  /*8480*/  @P1 VIADD R0, R22, 0x1 ;  /* 0x0000000116001836 */ /* 0x000fe40000000000 */
[----:B------:R-:W-:-:S04]  /*8490*/  @P2 IMAD.MOV R0, RZ, RZ, R22 ;  /* 0x000000ffff002224 */ /* 0x000fc800078e0216 */
[----:B------:R-:W-:-:S07]  /*84a0*/  @P1 IMAD.MOV.U32 R22, RZ, RZ, R0 ;  /* 0x000000ffff161224 */ /* 0x000fce00078e0000 */
.L_x_245:
[----:B------:R-:W-:Y:S05]  /*84b0*/  BSYNC.RECONVERGENT B0 ;  /* 0x0000000000007941 */ /* 0x000fea0003800200 */
.L_x_244:
[----:B------:R-:W-:Y:S01]  /*84c0*/  MOV R0, 0x10 ;  /* 0x0000001000007802 */ /* 0x000fe20000000f00 */
[----:B-----5:R-:W-:-:S03]  /*84d0*/  IMAD.IADD R4, R3, 0x1, -R22 ;  /* 0x0000000103047824 */ /* 0x020fc600078e0a16 */
[----:B------:R0:W0:Y:S01]  /*84e0*/  LDC.64 R6, c[0x4][R0] ;  /* 0x0100000000067b82 */ /* 0x0000220000000a00 */
[----:B------:R-:W-:-:S07]  /*84f0*/  IMAD.WIDE.U32 R4, R4, 0xc, RZ ;  /* 0x0000000c04047825 */ /* 0x000fce00078e00ff */
[----:B------:R-:W-:-:S07]  /*8500*/  LEPC R20, `(.L_x_253) ;  /* 0x000000001014794e */ /* 0x000fce0000000000 */
[----:B01234-:R-:W-:Y:S05]  /*8510*/  CALL.ABS.NOINC R6 ;  /* 0x0000000006007343 */ /* 0x01ffea0003c00000 */
.L_x_253:
        /* <DEDUP_REMOVED lines=9> */
.L_x_257:
        /* <DEDUP_REMOVED lines=15> */
.L_x_256:
[----:B------:R-:W-:-:S07]  /*86a0*/  IMAD.MOV.U32 R3, RZ, RZ, R15 ;  /* 0x000000ffff037224 */ /* 0x000fce00078e000f */
.L_x_255:
[----:B------:R-:W-:Y:S05]  /*86b0*/  BSYNC.RECONVERGENT B0 ;  /* 0x0000000000007941 */ /* 0x000fea0003800200 */
.L_x_254:
[----:B------:R0:W5:Y:S01]  /*86c0*/  LD.E.64 R4, desc[UR36][R16.64+0x18] ;  /* 0x0000182410047980 */ /* 0x000162000c101b00 */
[----:B------:R-:W-:Y:S01]  /*86d0*/  IMAD.IADD R3, R3, 0x1, -R22 ;  /* 0x0000000103037824 */ /* 0x000fe200078e0a16 */
[----:B------:R-:W-:-:S04]  /*86e0*/  MOV R0, 0x8 ;  /* 0x0000000800007802 */ /* 0x000fc80000000f00 */
[----:B------:R0:W-:Y:S01]  /*86f0*/  ST.E desc[UR36][R16.64+0x10], R3 ;  /* 0x0000100310007985 */ /* 0x0001e2000c101924 */
[----:B------:R0:W1:Y:S02]  /*8700*/  LDC.64 R6, c[0x4][R0] ;  /* 0x0100000000067b82 */ /* 0x0000640000000a00 */
[----:B------:R-:W-:-:S07]  /*8710*/  LEPC R20, `(.L_x_258) ;  /* 0x000000001014794e */ /* 0x000fce0000000000 */
[----:B01---5:R-:W-:Y:S05]  /*8720*/  CALL.ABS.NOINC R6 ;  /* 0x0000000006007343 */ /* 0x023fea0003c00000 */
.L_x_258:
[----:B------:R-:W-:Y:S01]  /*8730*/  IMAD.MOV.U32 R6, RZ, RZ, 0x7f800000 ;  /* 0x7f800000ff067424 */ /* 0x000fe200078e00ff */
[----:B------:R0:W-:Y:S01]  /*8740*/  ST.E.64 desc[UR36][R16.64+0x18], R18 ;  /* 0x0000181210007985 */ /* 0x0001e2000c101b24 */
[----:B------:R-:W-:-:S03]  /*8750*/  IMAD.MOV.U32 R7, RZ, RZ, 0x7f800000 ;  /* 0x7f800000ff077424 */ /* 0x000fc600078e00ff */
[----:B------:R0:W-:Y:S04]  /*8760*/  STL [R1+0x20], R6 ;  /* 0x0000200601007387 */ /* 0x0001e80000100800 */
[----:B------:R0:W-:Y:S04]  /*8770*/  STL.64 [R1+0x18], R6 ;  /* 0x0000180601007387 */ /* 0x0001e80000100a00 */
[----:B------:R-:W2:Y:S01]  /*8780*/  LD.E R3, desc[UR36][R16.64+0x10] ;  /* 0x0000102410037980 */ /* 0x000ea2000c101900 */
[----:B------:R-:W-:Y:S01]  /*8790*/  BSSY.RECONVERGENT B0, `(.L_x_259) ;  /* 0x000001e000007945 */ /* 0x000fe20003800200 */
[----:B------:R-:W-:Y:S01]  /*87a0*/  PLOP3.LUT P0, PT, PT, PT, PT, 0x8, 0x80 ;  /* 0x000000000080781c */ /* 0x000fe20003f0e170 */
[----:B------:R-:W-:-:S02]  /*87b0*/  IMAD.MOV.U32 R5, RZ, RZ, 0x7f800000 ;  /* 0x7f800000ff057424 */ /* 0x000fc400078e00ff */
[----:B------:R-:W-:Y:S01]  /*87c0*/  IMAD.MOV.U32 R4, RZ, RZ, 0x7f800000 ;  /* 0x7f800000ff047424 */ /* 0x000fe200078e00ff */
[----:B--2---:R-:W-:-:S13]  /*87d0*/  ISETP.NE.AND P1, PT, R3, RZ, PT ;  /* 0x000000ff0300720c */ /* 0x004fda0003f25270 */
[----:B0-----:R-:W-:Y:S05]  /*87e0*/  @!P1 BRA `(.L_x_260) ;  /* 0x0000000000609947 */ /* 0x001fea0003800000 */
[----:B------:R-:W-:Y:S01]  /*87f0*/  BSSY.RECONVERGENT B1, `(.L_x_261) ;  /* 0x0000016000017945 */ /* 0x000fe20003800200 */
[----:B------:R-:W-:Y:S01]  /*8800*/  I2FP.F32.S32 R13, R29 ;  /* 0x0000001d000d7245 */ /* 0x000fe20000201400 */
[----:B------:R-:W-:Y:S02]  /*8810*/  IMAD.MOV.U32 R7, RZ, RZ, RZ ;  /* 0x000000ffff077224 */ /* 0x000fe400078e00ff */
[----:B------:R-:W-:Y:S02]  /*8820*/  IMAD.MOV.U32 R0, RZ, RZ, 0x7f800000 ;  /* 0x7f800000ff007424 */ /* 0x000fe400078e00ff */
[----:B------:R-:W-:-:S07]  /*8830*/  IMAD.MOV.U32 R5, RZ, RZ, 0x7f800000 ;  /* 0x7f800000ff057424 */ /* 0x000fce00078e00ff */
.L_x_264:
[----:B------:R-:W-:-:S05]  /*8840*/  IMAD.WIDE.U32 R8, R7, 0xc, R18 ;  /* 0x0000000c07087825 */ /* 0x000fca00078e0012 */
[----:B0-----:R-:W2:Y:S01]  /*8850*/  LD.E R6, desc[UR36][R8.64+0x8] ;  /* 0x0000082408067980 */ /* 0x001ea2000c101900 */
[----:B------:R-:W-:Y:S01]  /*8860*/  FADD R11, -R13, R0 ;  /* 0x000000000d0b7221 */ /* 0x000fe20000000100 */
[----:B------:R-:W-:Y:S01]  /*8870*/  VIADD R7, R7, 0x1 ;  /* 0x0000000107077836 */ /* 0x000fe20000000000 */
[----:B------:R-:W-:Y:S04]  /*8880*/  BSSY.RECONVERGENT B2, `(.L_x_262) ;  /* 0x000000b000027945 */ /* 0x000fe80003800200 */
[----:B------:R-:W-:Y:S01]  /*8890*/  ISETP.GE.U32.AND P1, PT, R7, R3, PT ;  /* 0x000000030700720c */ /* 0x000fe20003f26070 */
[----:B--2---:R-:W-:-:S05]  /*88a0*/  FADD R10, -R13, R6 ;  /* 0x000000060d0a7221 */ /* 0x004fca0000000100 */
[----:B------:R-:W-:-:S04]  /*88b0*/  FSETP.GEU.AND P0, PT, R10, R11, PT ;  /* 0x0000000b0a00720b */ /* 0x000fc80003f0e000 */
[----:B------:R-:W-:-:S13]  /*88c0*/  FSETP.LTU.OR P0, PT, R6, R13, P0 ;  /* 0x0000000d0600720b */ /* 0x000fda0000709400 */
[----:B------:R-:W-:Y:S05]  /*88d0*/  @P0 BRA `(.L_x_263) ;  /* 0x0000000000140947 */ /* 0x000fea0003800000 */
[----:B------:R-:W2:Y:S04]  /*88e0*/  LD.E R4, desc[UR36][R8.64] ;  /* 0x0000002408047980 */ /* 0x000ea8000c101900 */
[----:B------:R-:W2:Y:S01]  /*88f0*/  LD.E R5, desc[UR36][R8.64+0x4] ;  /* 0x0000042408057980 */ /* 0x000ea2000c101900 */
[----:B------:R-:W-:-:S03]  /*8900*/  IMAD.MOV.U32 R0, RZ, RZ, R6 ;  /* 0x000000ffff007224 */ /* 0x000fc600078e0006 */
[----:B------:R0:W-:Y:S04]  /*8910*/  STL [R1+0x20], R6 ;  /* 0x0000200601007387 */ /* 0x0001e80000100800 */
[----:B--2---:R0:W-:Y:S02]  /*8920*/  STL.64 [R1+0x18], R4 ;  /* 0x0000180401007387 */ /* 0x0041e40000100a00 */
.L_x_263:
[----:B------:R-:W-:Y:S05]  /*8930*/  BSYNC.RECONVERGENT B2 ;  /* 0x0000000000027941 */ /* 0x000fea0003800200 */
.L_x_262:
[----:B------:R-:W-:Y:S05]  /*8940*/  @!P1 BRA `(.L_x_264) ;  /* 0xfffffffc00bc9947 */ /* 0x000fea000383ffff */
[----:B------:R-:W-:Y:S05]  /*8950*/  BSYNC.RECONVERGENT B1 ;  /* 0x0000000000017941 */ /* 0x000fea0003800200 */
.L_x_261:
[----:B------:R-:W-:-:S13]  /*8960*/  FSETP.NEU.AND P0, PT, R0, +INF , PT ;  /* 0x7f8000000000780b */ /* 0x000fda0003f0d000 */
.L_x_260:
[----:B------:R-:W-:Y:S05]  /*8970*/  BSYNC.RECONVERGENT B0 ;  /* 0x0000000000007941 */ /* 0x000fea0003800200 */
.L_x_259:
[----:B------:R-:W-:-:S05]  /*8980*/  IADD3 R19, P1, PT, R24, 0x20, RZ ;  /* 0x0000002018137810 */ /* 0x000fca0007f3e0ff */
        /* <DEDUP_REMOVED lines=13> */
[----:B------:R-:W-:Y:S01]  /*8a60*/  ISETP.GT.AND P0, PT, R29, R5, PT ;  /* 0x000000051d00720c */ /* 0x000fe20003f04270 */
[----:B------:R-:W-:-:S12]  /*8a70*/  IMAD.IADD R5, R0, 0x1, R5 ;  /* 0x0000000100057824 */ /* 0x000fd800078e0205 */
[----:B------:R-:W-:Y:S05]  /*8a80*/  @!P0 BRA `(.L_x_266) ;  /* 0x0000000000308947 */ /* 0x000fea0003800000 */
[----:B------:R0:W5:Y:S01]  /*8a90*/  LD.E.64 R6, desc[UR36][R16.64+0x20] ;  /* 0x0000202410067980 */ /* 0x000162000c101b00 */
[----:B------:R-:W-:Y:S02]  /*8aa0*/  IMAD R15, R4, R9, RZ ;  /* 0x00000009040f7224 */ /* 0x000fe400078e02ff */
[----:B------:R-:W-:-:S07]  /*8ab0*/  IMAD.MOV.U32 R8, RZ, RZ, R5 ;  /* 0x000000ffff087224 */ /* 0x000fce00078e0005 */
.L_x_267:
[----:B------:R-:W-:-:S04]  /*8ac0*/  IMAD.IADD R13, R15, 0x1, R8 ;  /* 0x000000010f0d7824 */ /* 0x000fc800078e0208 */
[----:B-----5:R-:W-:-:S06]  /*8ad0*/  IMAD.WIDE.U32 R12, R13, 0x4, R6 ;  /* 0x000000040d0c7825 */ /* 0x020fcc00078e0006 */
[----:B------:R-:W2:Y:S02]  /*8ae0*/  LD.E R12, desc[UR36][R12.64] ;  /* 0x000000240c0c7980 */ /* 0x000ea4000c101900 */
[----:B--2---:R-:W-:-:S04]  /*8af0*/  LOP3.LUT R10, R12, 0x3, RZ, 0xc0, !PT ;  /* 0x000000030c0a7812 */ /* 0x004fc800078ec0ff */
[----:B------:R-:W-:-:S13]  /*8b00*/  ISETP.NE.AND P0, PT, R10, 0x1, PT ;  /* 0x000000010a00780c */ /* 0x000fda0003f05270 */
[----:B------:R-:W-:Y:S05]  /*8b10*/  @!P0 BRA `(.L_x_265) ;  /* 0x0000000800008947 */ /* 0x000fea0003800000 */
[----:B------:R-:W-:-:S04]  /*8b20*/  IADD3 R8, PT, PT, R8, 0x1, RZ ;  /* 0x0000000108087810 */ /* 0x000fc80007ffe0ff */
[----:B------:R-:W-:-:S13]  /*8b30*/  ISETP.GE.AND P0, PT, R8, R3, PT ;  /* 0x000000030800720c */ /* 0x000fda0003f06270 */
[----:B------:R-:W-:Y:S05]  /*8b40*/  @!P0 BRA `(.L_x_267) ;  /* 0xfffffffc00dc8947 */ /* 0x000fea000383ffff */
.L_x_266:
        /* <DEDUP_REMOVED lines=18> */
.L_x_270:
[----:B------:R-:W2:Y:S01]  /*8c70*/  LD.E.U8 R10, desc[UR36][R6.64] ;  /* 0x00000024060a7980 */ /* 0x000ea2000c101100 */
[----:B------:R-:W-:Y:S01]  /*8c80*/  IMAD.MOV.U32 R12, RZ, RZ, R0 ;  /* 0x000000ffff0c7224 */ /* 0x000fe200078e0000 */
[----:B--2---:R-:W-:-:S13]  /*8c90*/  ISETP.NE.AND P1, PT, R10, RZ, PT ;  /* 0x000000ff0a00720c */ /* 0x004fda0003f25270 */
[----:B------:R-:W-:Y:S05]  /*8ca0*/  @P1 BRA `(.L_x_271) ;  /* 0x00000000000c1947 */ /* 0x000fea0003800000 */
[----:B------:R-:W-:-:S07]  /*8cb0*/  PRMT R6, RZ, 0x7610, R6 ;  /* 0x00007610ff067816 */ /* 0x000fce0000000006 */
.L_x_272:
[----:B------:R-:W-:Y:S01]  /*8cc0*/  PRMT R10, R6, 0x7610, R10 ;  /* 0x00007610060a7816 */ /* 0x000fe2000000000a */
[----:B------:R-:W-:-:S07]  /*8cd0*/  IMAD.MOV.U32 R12, RZ, RZ, R5 ;  /* 0x000000ffff0c7224 */ /* 0x000fce00078e0005 */
.L_x_271:
[----:B------:R-:W-:Y:S05]  /*8ce0*/  BSYNC.RECONVERGENT B0 ;  /* 0x0000000000007941 */ /* 0x000fea0003800200 */
.L_x_269:
[----:B------:R-:W-:Y:S02]  /*8cf0*/  VIADD R6, R9, 0xffffffff ;  /* 0xffffffff09067836 */ /* 0x000fe40000000000 */
[----:B------:R-:W-:Y:S02]  /*8d00*/  VIADD R13, R3, 0x1 ;  /* 0x00000001030d7836 */ /* 0x000fe40000000000 */
[----:B------:R-:W-:Y:S01]  /*8d10*/  IMAD R21, R9, R14, RZ ;  /* 0x0000000e09157224 */ /* 0x000fe200078e02ff */
[----:B------:R-:W-:Y:S02]  /*8d20*/  ISETP.GE.U32.AND P1, PT, R3, R6, PT ;  /* 0x000000060300720c */ /* 0x000fe40003f26070 */
[----:B------:R-:W-:-:S11]  /*8d30*/  PRMT R6, R10, 0x7610, R6 ;  /* 0x000076100a067816 */ /* 0x000fd60000000006 */
[----:B------:R-:W-:-:S07]  /*8d40*/  @P1 IMAD.MOV R13, RZ, RZ, R3 ;  /* 0x000000ffff0d1224 */ /* 0x000fce00078e0203 */
.L_x_278:
        /* <DEDUP_REMOVED lines=8> */
.L_x_275:
[----:B------:R-:W-:Y:S05]  /*8dd0*/  BSYNC.RELIABLE B1 ;  /* 0x0000000000017941 */ /* 0x000fea0003800100 */
.L_x_274:
        /* <DEDUP_REMOVED lines=8> */
.L_x_277:
[----:B------:R-:W-:Y:S01]  /*8e60*/  PRMT R14, R6, 0x7610, R14 ;  /* 0x00007610060e7816 */ /* 0x000fe2000000000e */
[----:B------:R-:W-:-:S07]  /*8e70*/  IMAD.MOV.U32 R7, RZ, RZ, R13 ;  /* 0x000000ffff077224 */ /* 0x000fce00078e000d */
.L_x_276:
[----:B------:R-:W-:Y:S05]  /*8e80*/  BSYNC.RECONVERGENT B0 ;  /* 0x0000000000007941 */ /* 0x000fea0003800200 */
.L_x_273:
        /* <DEDUP_REMOVED lines=12> */
.L_x_268:
        /* <DEDUP_REMOVED lines=16> */
.L_x_281:
[----:B------:R-:W2:Y:S01]  /*9050*/  LD.E.U8 R8, desc[UR36][R6.64+0x1] ;  /* 0x0000012406087980 */ /* 0x000ea2000c101100 */
[----:B------:R-:W-:Y:S01]  /*9060*/  IMAD.MOV.U32 R10, RZ, RZ, R0 ;  /* 0x000000ffff0a7224 */ /* 0x000fe200078e0000 */
[----:B--2---:R-:W-:-:S13]  /*9070*/  ISETP.NE.AND P1, PT, R8, RZ, PT ;  /* 0x000000ff0800720c */ /* 0x004fda0003f25270 */
[----:B------:R-:W-:Y:S05]  /*9080*/  @P1 BRA `(.L_x_282) ;  /* 0x00000000000c1947 */ /* 0x000fea0003800000 */
[----:B------:R-:W-:-:S07]  /*9090*/  PRMT R6, RZ, 0x7610, R6 ;  /* 0x00007610ff067816 */ /* 0x000fce0000000006 */
.L_x_283:
[----:B------:R-:W-:Y:S01]  /*90a0*/  IMAD.MOV.U32 R10, RZ, RZ, R5 ;  /* 0x000000ffff0a7224 */ /* 0x000fe200078e0005 */
[----:B------:R-:W-:-:S07]  /*90b0*/  PRMT R8, R6, 0x7610, R8 ;  /* 0x0000761006087816 */ /* 0x000fce0000000008 */
.L_x_282:
[----:B------:R-:W-:Y:S05]  /*90c0*/  BSYNC.RECONVERGENT B0 ;  /* 0x0000000000007941 */ /* 0x000fea0003800200 */
.L_x_280:
[----:B------:R-:W-:Y:S01]  /*90d0*/  VIADD R6, R9, 0xffffffff ;  /* 0xffffffff09067836 */ /* 0x000fe20000000000 */
[----:B------:R-:W-:Y:S01]  /*90e0*/  PRMT R11, R8, 0x7610, R11 ;  /* 0x00007610080b7816 */ /* 0x000fe2000000000b */
[C---:B------:R-:W-:Y:S02]  /*90f0*/  VIADD R5, R3.reuse, 0x1 ;  /* 0x0000000103057836 */ /* 0x040fe40000000000 */
[----:B------:R-:W-:Y:S01]  /*9100*/  IMAD R15, R4, R9, R9 ;  /* 0x00000009040f7224 */ /* 0x000fe200078e0209 */
[----:B------:R-:W-:-:S13]  /*9110*/  ISETP.GE.U32.AND P1, PT, R3, R6, PT ;  /* 0x000000060300720c */ /* 0x000fda0003f26070 */
[----:B------:R-:W-:-:S07]  /*9120*/  @P1 IMAD.MOV R5, RZ, RZ, R3 ;  /* 0x000000ffff051224 */ /* 0x000fce00078e0203 */
.L_x_289:
        /* <DEDUP_REMOVED lines=8> */
.L_x_286:
[----:B------:R-:W-:Y:S05]  /*91b0*/  BSYNC.RELIABLE B1 ;  /* 0x0000000000017941 */ /* 0x000fea0003800100 */
.L_x_285:
        /* <DEDUP_REMOVED lines=8> */
.L_x_288:
[----:B------:R-:W-:Y:S01]  /*9240*/  PRMT R12, R11, 0x7610, R12 ;  /* 0x000076100b0c7816 */ /* 0x000fe2000000000c */
[----:B------:R-:W-:-:S07]  /*9250*/  IMAD.MOV.U32 R7, RZ, RZ, R5 ;  /* 0x000000ffff077224 */ /* 0x000fce00078e0005 */
.L_x_287:
[----:B------:R-:W-:Y:S05]  /*9260*/  BSYNC.RECONVERGENT B0 ;  /* 0x0000000000007941 */ /* 0x000fea0003800200 */
.L_x_284:
[----:B------:R-:W-:-:S13]  /*9270*/  ISETP.GE.AND P1, PT, R10, R7, PT ;  /* 0x000000070a00720c */ /* 0x000fda0003f26270 */
[----:B------:R-:W-:Y:S05]  /*9280*/  @P1 BRA `(.L_x_279) ;  /* 0x00000000006c1947 */ /* 0x000fea0003800000 */
[----:B------:R-:W2:Y:S01]  /*9290*/  LD.E.64 R6, desc[UR36][R16.64+0x20] ;  /* 0x0000202410067980 */ /* 0x000ea2000c101b00 */
[----:B------:R-:W-:-:S04]  /*92a0*/  IMAD.IADD R11, R15, 0x1, R10 ;  /* 0x000000010f0b7824 */ /* 0x000fc800078e020a */
[----:B--2---:R-:W-:-:S06]  /*92b0*/  IMAD.WIDE.U32 R6, R11, 0x4, R6 ;  /* 0x000000040b067825 */ /* 0x004fcc00078e0006 */
[----:B------:R-:W2:Y:S01]  /*92c0*/  LD.E R6, desc[UR36][R6.64] ;  /* 0x0000002406067980 */ /* 0x000ea2000c101900 */
[----:B------:R-:W-:Y:S01]  /*92d0*/  VIADD R10, R10, 0x1 ;  /* 0x000000010a0a7836 */ /* 0x000fe20000000000 */
[----:B--2---:R-:W-:-:S04]  /*92e0*/  LOP3.LUT R11, R6, 0x3, RZ, 0xc0, !PT ;  /* 0x00000003060b7812 */ /* 0x004fc800078ec0ff */
[----:B------:R-:W-:Y:S02]  /*92f0*/  ISETP.NE.AND P1, PT, R11, 0x1, PT ;  /* 0x000000010b00780c */ /* 0x000fe40003f25270 */
[----:B------:R-:W-:-:S11]  /*9300*/  PRMT R11, R12, 0x7610, R11 ;  /* 0x000076100c0b7816 */ /* 0x000fd6000000000b */
[----:B------:R-:W-:Y:S05]  /*9310*/  @P1 BRA `(.L_x_289) ;  /* 0xfffffffc00841947 */ /* 0x000fea000383ffff */
.L_x_265:
[----:B------:R-:W-:Y:S02]  /*9320*/  MOV R0, 0x8 ;  /* 0x0000000800007802 */ /* 0x000fe40000000f00 */
[----:B0-----:R-:W-:Y:S02]  /*9330*/  IADD3 R4, P0, PT, R24, 0x18, RZ ;  /* 0x0000001818047810 */ /* 0x001fe40007f1e0ff */
[----:B------:R0:W1:Y:S03]  /*9340*/  LDC.64 R6, c[0x4][R0] ;  /* 0x0100000000067b82 */ /* 0x0000660000000a00 */
[----:B------:R-:W-:-:S08]  /*9350*/  IMAD.X R5, RZ, RZ, R2, P0 ;  /* 0x000000ffff057224 */ /* 0x000fd000000e0602 */
[----:B------:R-:W-:-:S07]  /*9360*/  LEPC R20, `(.L_x_290) ;  /* 0x000000001014794e */ /* 0x000fce0000000000 */
[----:B01----:R-:W-:Y:S05]  /*9370*/  CALL.ABS.NOINC R6 ;  /* 0x0000000006007343 */ /* 0x003fea0003c00000 */
.L_x_290:
[----:B------:R-:W-:Y:S02]  /*9380*/  MOV R22, 0x8 ;  /* 0x0000000800167802 */ /* 0x000fe40000000f00 */
[----:B------:R-:W-:Y:S02]  /*9390*/  IADD3 R4, P0, PT, R24, 0x1c, RZ ;  /* 0x0000001c18047810 */ /* 0x000fe40007f1e0ff */
[----:B------:R0:W1:Y:S02]  /*93a0*/  LDC.64 R6, c[0x4][R22] ;  /* 0x0100000016067b82 */ /* 0x0000640000000a00 */
[----:B------:R-:W-:-:S09]  /*93b0*/  IADD3.X R5, PT, PT, RZ, R2, RZ, P0, !PT ;  /* 0x00000002ff057210 */ /* 0x000fd200007fe4ff */
[----:B------:R-:W-:-:S07]  /*93c0*/  LEPC R20, `(.L_x_291) ;  /* 0x000000001014794e */ /* 0x000fce0000000000 */
[----:B01----:R-:W-:Y:S05]  /*93d0*/  CALL.ABS.NOINC R6 ;  /* 0x0000000006007343 */ /* 0x003fea0003c00000 */
.L_x_291:
[----:B------:R0:W1:Y:S01]  /*93e0*/  LDC.64 R6, c[0x4][R22] ;  /* 0x0100000016067b82 */ /* 0x0000620000000a00 */
[----:B------:R-:W-:Y:S02]  /*93f0*/  IMAD.MOV.U32 R4, RZ, RZ, R19 ;  /* 0x000000ffff047224 */ /* 0x000fe400078e0013 */
[----:B------:R-:W-:-:S07]  /*9400*/  IMAD.MOV.U32 R5, RZ, RZ, R18 ;  /* 0x000000ffff057224 */ /* 0x000fce00078e0012 */
[----:B------:R-:W-:-:S07]  /*9410*/  LEPC R20, `(.L_x_292) ;  /* 0x000000001014794e */ /* 0x000fce0000000000 */
[----:B01----:R-:W-:Y:S05]  /*9420*/  CALL.ABS.NOINC R6 ;  /* 0x0000000006007343 */ /* 0x003fea0003c00000 */
.L_x_292:
[----:B------:R-:W-:Y:S05]  /*9430*/  BRA `(.L_x_181) ;  /* 0x0000000000887947 */ /* 0x000fea0003800000 */
.L_x_279:
[----:B------:R-:W-:Y:S01]  /*9440*/  MOV R6, 0x8 ;  /* 0x0000000800067802 */ /* 0x000fe20000000f00 */
[----:B------:R-:W-:Y:S01]  /*9450*/  IMAD R0, R4, R9, R0 ;  /* 0x0000000904007224 */ /* 0x000fe200078e0200 */
[----:B------:R-:W-:Y:S03]  /*9460*/  BSSY.RECONVERGENT B0, `(.L_x_293) ;  /* 0x0000010000007945 */ /* 0x000fe60003800200 */
[----:B------:R-:W-:Y:S01]  /*9470*/  IMAD.IADD R29, R29, 0x1, R0 ;  /* 0x000000011d1d7824 */ /* 0x000fe200078e0200 */
[----:B------:R-:W1:Y:S04]  /*9480*/  LDC.64 R6, c[0x4][R6] ;  /* 0x0100000006067b82 */ /* 0x000e680000000a00 */
[----:B------:R-:W-:-:S13]  /*9490*/  ISETP.GE.U32.AND P0, PT, R0, R29, PT ;  /* 0x0000001d0000720c */ /* 0x000fda0003f06070 */
[----:B------:R-:W-:Y:S05]  /*94a0*/  @P0 BRA `(.L_x_294) ;  /* 0x00000000002c0947 */ /* 0x000fea0003800000 */
.L_x_295:
        /* <DEDUP_REMOVED lines=11> */
.L_x_294:
[----:B------:R-:W-:Y:S05]  /*9560*/  BSYNC.RECONVERGENT B0 ;  /* 0x0000000000007941 */ /* 0x000fea0003800200 */
.L_x_293:
[----:B------:R-:W-:-:S05]  /*9570*/  IADD3 R4, P0, PT, R24, 0x18, RZ ;  /* 0x0000001818047810 */ /* 0x000fca0007f1e0ff */
[----:B------:R-:W-:-:S08]  /*9580*/  IMAD.X R5, RZ, RZ, R2, P0 ;  /* 0x000000ffff057224 */ /* 0x000fd000000e0602 */
[----:B------:R-:W-:-:S07]  /*9590*/  LEPC R20, `(.L_x_296) ;  /* 0x000000001014794e */ /* 0x000fce0000000000 */
[----:B01----:R-:W-:Y:S05]  /*95a0*/  CALL.ABS.NOINC R6 ;  /* 0x0000000006007343 */ /* 0x003fea0003c00000 */
.L_x_296:
[----:B------:R-:W-:Y:S02]  /*95b0*/  MOV R22, 0x8 ;  /* 0x0000000800167802 */ /* 0x000fe40000000f00 */
[----:B------:R-:W-:Y:S02]  /*95c0*/  IADD3 R4, P0, PT, R24, 0x1c, RZ ;  /* 0x0000001c18047810 */ /* 0x000fe40007f1e0ff */
[----:B------:R0:W1:Y:S03]  /*95d0*/  LDC.64 R6, c[0x4][R22] ;  /* 0x0100000016067b82 */ /* 0x0000660000000a00 */
[----:B------:R-:W-:-:S08]  /*95e0*/  IMAD.X R5, RZ, RZ, R2, P0 ;  /* 0x000000ffff057224 */ /* 0x000fd000000e0602 */
[----:B------:R-:W-:-:S07]  /*95f0*/  LEPC R20, `(.L_x_297) ;  /* 0x000000001014794e */ /* 0x000fce0000000000 */
[----:B01----:R-:W-:Y:S05]  /*9600*/  CALL.ABS.NOINC R6 ;  /* 0x0000000006007343 */ /* 0x003fea0003c00000 */
.L_x_297:
[----:B------:R0:W1:Y:S01]  /*9610*/  LDC.64 R6, c[0x4][R22] ;  /* 0x0100000016067b82 */ /* 0x0000620000000a00 */
[----:B------:R-:W-:Y:S02]  /*9620*/  IMAD.MOV.U32 R4, RZ, RZ, R19 ;  /* 0x000000ffff047224 */ /* 0x000fe400078e0013 */
[----:B------:R-:W-:-:S07]  /*9630*/  IMAD.MOV.U32 R5, RZ, RZ, R18 ;  /* 0x000000ffff057224 */ /* 0x000fce00078e0012 */
[----:B------:R-:W-:-:S07]  /*9640*/  LEPC R20, `(.L_x_181) ;  /* 0x000000001014794e */ /* 0x000fce0000000000 */
[----:B01----:R-:W-:Y:S05]  /*9650*/  CALL.ABS.NOINC R6 ;  /* 0x0000000006007343 */ /* 0x003fea0003c00000 */
.L_x_181:
[----:B------:R-:W-:Y:S05]  /*9660*/  BSYNC.RECONVERGENT B7 ;  /* 0x0000000000077941 */ /* 0x000fea0003800200 */
.L_x_180:
        /* <DEDUP_REMOVED lines=10> */
.L_x_179:
[----:B------:R-:W-:Y:S01]  /*9710*/  ISETP.NE.AND P0, PT, R7, RZ, PT ;  /* 0x000000ff0700720c */ /* 0x000fe20003f05270 */
[----:B------:R-:W-:-:S12]  /*9720*/  IMAD.MOV.U32 R0, RZ, RZ, RZ ;  /* 0x000000ffff007224 */ /* 0x000fd800078e00ff */
        /* <DEDUP_REMOVED lines=12> */
.L_x_301:
        /* <DEDUP_REMOVED lines=52> */
[----:B------:R-:W-:Y:S01]  /*9b30*/  VIADD R4, R0, 0x1 ;  /* 0x0000000100047836 */ /* 0x000fe20000000000 */
[----:B------:R-:W-:-:S03]  /*9b40*/  LOP3.LUT R9, R9, 0x3, RZ, 0xc0, !PT ;  /* 0x0000000309097812 */ /* 0x000fc600078ec0ff */
[----:B------:R-:W-:Y:S02]  /*9b50*/  @P1 IADD3 R4, PT, PT, R0, RZ, RZ ;  /* 0x000000ff00041210 */ /* 0x000fe40007ffe0ff */
[----:B------:R-:W-:Y:S02]  /*9b60*/  ISETP.NE.AND P1, PT, R18, 0x1, PT ;  /* 0x000000011200780c */ /* 0x000fe40003f25270 */
[----:B------:R-:W-:Y:S01]  /*9b70*/  LOP3.LUT R15, R15, 0x3, RZ, 0xc0, !PT ;  /* 0x000000030f0f7812 */ /* 0x000fe200078ec0ff */
        /* <DEDUP_REMOVED lines=23> */
[----:B------:R-:W-:-:S03]  /*9cf0*/  ISETP.NE.AND P1, PT, R6, R3, PT ;  /* 0x000000030600720c */ /* 0x000fc60003f25270 */
[----:B------:R-:W-:Y:S02]  /*9d00*/  VIADD R0, R4, 0x1 ;  /* 0x0000000104007836 */ /* 0x000fe40000000000 */
[----:B------:R-:W-:-:S08]  /*9d10*/  @P2 IMAD.MOV R0, RZ, RZ, R4 ;  /* 0x000000ffff002224 */ /* 0x000fd000078e0204 */
[----:B------:R-:W-:Y:S05]  /*9d20*/  @P1 BRA `(.L_x_301) ;  /* 0xfffffff800b01947 */ /* 0x000fea000383ffff */
.L_x_300:
[----:B------:R-:W-:Y:S05]  /*9d30*/  BSYNC.RECONVERGENT B0 ;  /* 0x0000000000007941 */ /* 0x000fea0003800200 */
.L_x_299:
        /* <DEDUP_REMOVED lines=37> */
[----:B------:R-:W-:-:S04]  /*9f90*/  ISETP.NE.AND P2, PT, R12, 0x1, PT ;  /* 0x000000010c00780c */ /* 0x000fc80003f45270 */
[----:B------:R-:W-:-:S03]  /*9fa0*/  IADD3 R4, PT, PT, R0, 0x1, RZ ;  /* 0x0000000100047810 */ /* 0x000fc60007ffe0ff */
        /* <DEDUP_REMOVED lines=9> */
.L_x_303:
[----:B------:R-:W-:Y:S05]  /*a040*/  BSYNC.RECONVERGENT B0 ;  /* 0x0000000000007941 */ /* 0x000fea0003800200 */
.L_x_302:
        /* <DEDUP_REMOVED lines=28> */
.L_x_305:
[----:B------:R-:W-:Y:S05]  /*a210*/  BSYNC.RECONVERGENT B0 ;  /* 0x0000000000007941 */ /* 0x000fea0003800200 */
.L_x_304:
[----:B------:R-:W-:Y:S05]  /*a220*/  @!P0 BRA `(.L_x_133) ;  /* 0x0000000000308947 */ /* 0x000fea0003800000 */
[----:B------:R-:W-:-:S07]  /*a230*/  IMAD.MOV.U32 R6, RZ, RZ, RZ ;  /* 0x000000ffff067224 */ /* 0x000fce00078e00ff */
.L_x_306:
        /* <DEDUP_REMOVED lines=11> */
.L_x_133:
[----:B------:R-:W-:Y:S05]  /*a2f0*/  BSYNC.RECONVERGENT B9 ;  /* 0x0000000000097941 */ /* 0x000fea0003800200 */
.L_x_1:
[----:B------:R-:W2:Y:S01]  /*a300*/  S2R R3, SR_TID.X ;  /* 0x0000000000037919 */ /* 0x000ea20000002100 */
[----:B------:R-:W3:Y:S01]  /*a310*/  LDCU UR4, c[0x0][0x3b0] ;  /* 0x00007600ff0477ac */ /* 0x000ee20008000800 */
[----:B-1----:R-:W1:Y:S01]  /*a320*/  LDC.64 R8, c[0x0][0x3a0] ;  /* 0x0000e800ff087b82 */ /* 0x002e620000000a00 */
[----:B------:R-:W-:Y:S01]  /*a330*/  IADD3 R6, P0, PT, R24, 0x28, RZ ;  /* 0x0000002818067810 */ /* 0x000fe20007f1e0ff */
[----:B------:R4:W-:Y:S04]  /*a340*/  STL [R1+0x28], R0 ;  /* 0x0000280001007387 */ /* 0x0009e80000100800 */
[----:B------:R-:W-:Y:S01]  /*a350*/  IMAD.X R7, RZ, RZ, R2, P0 ;  /* 0x000000ffff077224 */ /* 0x000fe200000e0602 */
[----:B---3--:R-:W-:-:S06]  /*a360*/  USHF.L.U32 UR4, UR4, 0xa, URZ ;  /* 0x0000000a04047899 */ /* 0x008fcc00080006ff */
[----:B--2---:R-:W-:-:S05]  /*a370*/  LOP3.LUT R3, R3, UR4, RZ, 0xfc, !PT ;  /* 0x0000000403037c12 */ /* 0x004fca000f8efcff */
[----:B------:R-:W2:Y:S01]  /*a380*/  LDCU.64 UR4, c[0x4][0x18] ;  /* 0x01000300ff0477ac */ /* 0x000ea20008000a00 */
[----:B-1----:R-:W-:Y:S01]  /*a390*/  IMAD.WIDE.U32 R8, R3, 0x4, R8 ;  /* 0x0000000403087825 */ /* 0x002fe200078e0008 */
[----:B------:R-:W-:-:S04]  /*a3a0*/  MOV R3, 0x0 ;  /* 0x0000000000037802 */ /* 0x000fc80000000f00 */
[----:B------:R4:W-:Y:S01]  /*a3b0*/  STG.E desc[UR36][R8.64], R0 ;  /* 0x0000000008007986 */ /* 0x0009e2000c101924 */
[----:B------:R4:W1:Y:S01]  /*a3c0*/  LDC.64 R10, c[0x4][R3] ;  /* 0x01000000030a7b82 */ /* 0x0008620000000a00 */
[----:B--2---:R-:W-:Y:S02]  /*a3d0*/  IMAD.U32 R4, RZ, RZ, UR4 ;  /* 0x00000004ff047e24 */ /* 0x004fe4000f8e00ff */
[----:B------:R-:W-:-:S07]  /*a3e0*/  IMAD.U32 R5, RZ, RZ, UR5 ;  /* 0x00000005ff057e24 */ /* 0x000fce000f8e00ff */
[----:B------:R-:W-:-:S07]  /*a3f0*/  LEPC R20, `(.L_x_307) ;  /* 0x000000001014794e */ /* 0x000fce0000000000 */
[----:B01--45:R-:W-:Y:S05]  /*a400*/  CALL.ABS.NOINC R10 ;  /* 0x000000000a007343 */ /* 0x033fea0003c00000 */
.L_x_307:
[----:B------:R-:W-:Y:S05]  /*a410*/  EXIT ;  /* 0x000000000000794d */ /* 0x000fea0003800000 */
.L_x_308:
[----:B------:R-:W-:-:S00]  /*a420*/  BRA `(.L_x_308) ;  /* 0xfffffffc00fc7947 */ /* 0x000fc0000383ffff */
[----:B------:R-:W-:-:S00]  /*a430*/  NOP ;  /* 0x0000000000007918 */ /* 0x000fc00000000000 */
        /* <DEDUP_REMOVED lines=12> */
.L_x_309:


//--------------------- .nv.global.init           --------------------------
	.section	.nv.global.init,"aw",@progbits
.nv.global.init:
	.type		$str,@object
	.size		$str,(.L_0 - $str)
$str:
        /*0000*/ 	.byte	0x25, 0x69, 0x2c, 0x00
.L_0:


//--------------------- .nv.shared.reserved.0     --------------------------
	.section	.nv.shared.reserved.0,"aw",@nobits
	.weak		__nv_reservedSMEM_offset_0_alias
	.size		__nv_reservedSMEM_offset_0_alias, 0, 64
	.other		__nv_reservedSMEM_offset_0_alias,@"STO_CUDA_RESERVED_SHARED STV_DEFAULT"
__nv_reservedSMEM_offset_0_alias:
	.zero		0
	.zero		64


//--------------------- .nv.constant0._Z5trainPP4SeatPbiiiPiPS3_ii --------------------------
	.section	.nv.constant0._Z5trainPP4SeatPbiiiPiPS3_ii,"a",@progbits
	.sectionflags	@""
	.align	4
.nv.constant0._Z5trainPP4SeatPbiiiPiPS3_ii:
	.zero		952


//--------------------- SYMBOLS --------------------------

	.type		.nv.reservedSmem.offset0,@object
	.size		.nv.reservedSmem.offset0,0x4
	.type		vprintf,@function
	.type		free,@function
	.type		malloc,@function
